def attn_fwd(
    Q,
    K,
    V,
    Out,
    Lse,
    sm_scale,
    stride_qz,
    stride_qh,
    stride_qm,
    stride_qk,
    stride_kz,
    stride_kh,
    stride_kn,
    stride_kk,
    stride_vz,
    stride_vh,
    stride_vn,
    stride_vk,
    stride_oz,
    stride_oh,
    stride_om,
    stride_ok,
    seqlen_q,
    seqlen_k,
    BLOCK_M: tl.constexpr,
    BLOCK_N: tl.constexpr,
    HEAD_DIM: tl.constexpr,
    CAUSAL: tl.constexpr,
):
    start_m = tl.program_id(0)
    off_hz = tl.program_id(1)
    q_off = off_hz * stride_qh
    k_off = off_hz * stride_kh
    v_off = off_hz * stride_vh
    offs_m = start_m * BLOCK_M + tl.arange(0, BLOCK_M)
    offs_d = tl.arange(0, HEAD_DIM)
    offs_n = tl.arange(0, BLOCK_N)
    q_ptrs = Q + q_off + offs_m[:, None] * stride_qm + offs_d[None, :] * stride_qk
    k_ptrs = K + k_off + offs_d[:, None] * stride_kk + offs_n[None, :] * stride_kn
    v_ptrs = V + v_off + offs_n[:, None] * stride_vn + offs_d[None, :] * stride_vk
    m_i = tl.full([BLOCK_M], float("-inf"), dtype=tl.float32)
    l_i = tl.zeros([BLOCK_M], dtype=tl.float32) + 1.0
    acc = tl.zeros([BLOCK_M, HEAD_DIM], dtype=tl.float32)
    q = tl.load(q_ptrs)
    acc, l_i, m_i = _attn_fwd_inner(
        acc,
        l_i,
        m_i,
        q,
        k_ptrs,
        v_ptrs,
        sm_scale,
        stride_kn,
        stride_vn,
        start_m,
        seqlen_k,
        BLOCK_M,
        BLOCK_N,
        HEAD_DIM,
        CAUSAL,
    )
    acc = acc / l_i[:, None]
    lse = m_i + tl.math.log2(l_i) / 1.4426950408889634
    o_ptrs = (
        Out
        + off_hz * stride_oh
        + offs_m[:, None] * stride_om
        + offs_d[None, :] * stride_ok
    )
    tl.store(o_ptrs, acc.to(Out.dtype.element_ty))
    tl.store(Lse + off_hz * seqlen_q + offs_m, lse)

# config = {"BLOCK_M": 128, "BLOCK_N": 16, "HEAD_DIM": 16, "arch": "sm_100", "causal": true, "dtype": "fp16", "num_stages": 2, "num_warps": 8}
# arch = sm_100


// ===== COMPILED SASS (sm_100a) =====

	.target	sm_100a

	.elftype	@"ET_EXEC"


//--------------------- .note.nv.tkinfo           --------------------------
	.section	.note.nv.tkinfo,"",@"SHT_NOTE"
	.sectionflags	@"SHF_NOTE_NV_TKINFO"
	.tkinfo
        /*0018*/ 	.word	0x00000081
        /*0030*/ 	.string	""
        /*0030*/ 	.string	"ptxas-blackwell"
        /*0030*/ 	.string	"Cuda compilation tools, release 12.9, V12.9.86"
        /*0030*/ 	.string	"Build cuda_12.9.r12.9/compiler.36037853_0"
        /*0030*/ 	.string	"-v  -suppress-debug-info  -lineinfo  -arch sm_100a "



//--------------------- .note.nv.cuver            --------------------------
	.section	.note.nv.cuver,"",@"SHT_NOTE"
	.sectionflags	@"SHF_NOTE_NV_CUVER"
        /*0018*/ 	.short	0x0001
        /*001a*/ 	.short	0x0064
        /*001c*/ 	.short	0x0001
        /*001e*/ 	.short	0x0000
        /*0020*/ 	.short	0x0001
        /*0022*/ 	.short	0x0000


//--------------------- .nv.info                  --------------------------
	.section	.nv.info,"",@"SHT_CUDA_INFO"
	.align	4


	//----- nvinfo : EIATTR_REGCOUNT
	.align		4
        /*0000*/ 	.byte	0x04, 0x2f
        /*0002*/ 	.short	(.L_5 - .L_4)
	.align		4
.L_4:
        /*0004*/ 	.word	index@(attn_fwd)
        /*0008*/ 	.word	0x00000025


	//----- nvinfo : EIATTR_FRAME_SIZE
	.align		4
.L_5:
        /*000c*/ 	.byte	0x04, 0x11
        /*000e*/ 	.short	(.L_7 - .L_6)
	.align		4
.L_6:
        /*0010*/ 	.word	index@($__internal_2_$__cuda_sm10x_tcgen05_guardrail_trap_unallocated_columns_being_dealloced)
        /*0014*/ 	.word	0x00000000


	//----- nvinfo : EIATTR_FRAME_SIZE
	.align		4
.L_7:
        /*0018*/ 	.byte	0x04, 0x11
        /*001a*/ 	.short	(.L_9 - .L_8)
	.align		4
.L_8:
        /*001c*/ 	.word	index@($__internal_1_$__cuda_sm10x_tcgen05_guardrail_trap_phase_invalid_during_alloc)
        /*0020*/ 	.word	0x00000000


	//----- nvinfo : EIATTR_FRAME_SIZE
	.align		4
.L_9:
        /*0024*/ 	.byte	0x04, 0x11
        /*0026*/ 	.short	(.L_11 - .L_10)
	.align		4
.L_10:
        /*0028*/ 	.word	index@($__internal_0_$__cuda_sm10x_tcgen05_guardrail_trap_col_being_dealloced_not_returned_by_alloc)
        /*002c*/ 	.word	0x00000000


	//----- nvinfo : EIATTR_FRAME_SIZE
	.align		4
.L_11:
        /*0030*/ 	.byte	0x04, 0x11
        /*0032*/ 	.short	(.L_13 - .L_12)
	.align		4
.L_12:
        /*0034*/ 	.word	index@(attn_fwd)
        /*0038*/ 	.word	0x00000000


	//----- nvinfo : EIATTR_MIN_STACK_SIZE
	.align		4
.L_13:
        /*003c*/ 	.byte	0x04, 0x12
        /*003e*/ 	.short	(.L_15 - .L_14)
	.align		4
.L_14:
        /*0040*/ 	.word	index@(attn_fwd)
        /*0044*/ 	.word	0x00000000
.L_15:


//--------------------- .nv.info.attn_fwd         --------------------------
	.section	.nv.info.attn_fwd,"",@"SHT_CUDA_INFO"
	.sectionflags	@""
	.align	4


	//----- nvinfo : EIATTR_CUDA_API_VERSION
	.align		4
        /*0000*/ 	.byte	0x04, 0x37
        /*0002*/ 	.short	(.L_17 - .L_16)
.L_16:
        /*0004*/ 	.word	0x00000081


	//----- nvinfo : EIATTR_KPARAM_INFO
	.align		4
.L_17:
        /*0008*/ 	.byte	0x04, 0x17
        /*000a*/ 	.short	(.L_19 - .L_18)
.L_18:
        /*000c*/ 	.word	0x00000000
        /*0010*/ 	.short	0x0019
        /*0012*/ 	.short	0x0080
        /*0014*/ 	.byte	0x00, 0xf4, 0x21, 0x00


	//----- nvinfo : EIATTR_KPARAM_INFO
	.align		4
.L_19:
        /*0018*/ 	.byte	0x04, 0x17
        /*001a*/ 	.short	(.L_21 - .L_20)
.L_20:
        /*001c*/ 	.word	0x00000000
        /*0020*/ 	.short	0x0018
        /*0022*/ 	.short	0x0078
        /*0024*/ 	.byte	0x00, 0xf4, 0x21, 0x00


	//----- nvinfo : EIATTR_KPARAM_INFO
	.align		4
.L_21:
        /*0028*/ 	.byte	0x04, 0x17
        /*002a*/ 	.short	(.L_23 - .L_22)
.L_22:
        /*002c*/ 	.word	0x00000000
        /*0030*/ 	.short	0x0017
        /*0032*/ 	.short	0x0070
        /*0034*/ 	.byte	0x00, 0xf0, 0x11, 0x00


	//----- nvinfo : EIATTR_KPARAM_INFO
	.align		4
.L_23:
        /*0038*/ 	.byte	0x04, 0x17
        /*003a*/ 	.short	(.L_25 - .L_24)
.L_24:
        /*003c*/ 	.word	0x00000000
        /*0040*/ 	.short	0x0016
        /*0042*/ 	.short	0x006c
        /*0044*/ 	.byte	0x00, 0xf0, 0x11, 0x00


	//----- nvinfo : EIATTR_KPARAM_INFO
	.align		4
.L_25:
        /*0048*/ 	.byte	0x04, 0x17
        /*004a*/ 	.short	(.L_27 - .L_26)
.L_26:
        /*004c*/ 	.word	0x00000000
        /*0050*/ 	.short	0x0015
        /*0052*/ 	.short	0x0068
        /*0054*/ 	.byte	0x00, 0xf0, 0x11, 0x00


	//----- nvinfo : EIATTR_KPARAM_INFO
	.align		4
.L_27:
        /*0058*/ 	.byte	0x04, 0x17
        /*005a*/ 	.short	(.L_29 - .L_28)
.L_28:
        /*005c*/ 	.word	0x00000000
        /*0060*/ 	.short	0x0014
        /*0062*/ 	.short	0x0064
        /*0064*/ 	.byte	0x00, 0xf0, 0x11, 0x00


	//----- nvinfo : EIATTR_KPARAM_INFO
	.align		4
.L_29:
        /*0068*/ 	.byte	0x04, 0x17
        /*006a*/ 	.short	(.L_31 - .L_30)
.L_30:
        /*006c*/ 	.word	0x00000000
        /*0070*/ 	.short	0x0013
        /*0072*/ 	.short	0x0060
        /*0074*/ 	.byte	0x00, 0xf0, 0x11, 0x00


	//----- nvinfo : EIATTR_KPARAM_INFO
	.align		4
.L_31:
        /*0078*/ 	.byte	0x04, 0x17
        /*007a*/ 	.short	(.L_33 - .L_32)
.L_32:
        /*007c*/ 	.word	0x00000000
        /*0080*/ 	.short	0x0012
        /*0082*/ 	.short	0x005c
        /*0084*/ 	.byte	0x00, 0xf0, 0x11, 0x00


	//----- nvinfo : EIATTR_KPARAM_INFO
	.align		4
.L_33:
        /*0088*/ 	.byte	0x04, 0x17
        /*008a*/ 	.short	(.L_35 - .L_34)
.L_34:
        /*008c*/ 	.word	0x00000000
        /*0090*/ 	.short	0x0011
        /*0092*/ 	.short	0x0058
        /*0094*/ 	.byte	0x00, 0xf0, 0x11, 0x00


	//----- nvinfo : EIATTR_KPARAM_INFO
	.align		4
.L_35:
        /*0098*/ 	.byte	0x04, 0x17
        /*009a*/ 	.short	(.L_37 - .L_36)
.L_36:
        /*009c*/ 	.word	0x00000000
        /*00a0*/ 	.short	0x0010
        /*00a2*/ 	.short	0x0054
        /*00a4*/ 	.byte	0x00, 0xf0, 0x11, 0x00


	//----- nvinfo : EIATTR_KPARAM_INFO
	.align		4
.L_37:
        /*00a8*/ 	.byte	0x04, 0x17
        /*00aa*/ 	.short	(.L_39 - .L_38)
.L_38:
        /*00ac*/ 	.word	0x00000000
        /*00b0*/ 	.short	0x000f
        /*00b2*/ 	.short	0x0050
        /*00b4*/ 	.byte	0x00, 0xf0, 0x11, 0x00


	//----- nvinfo : EIATTR_KPARAM_INFO
	.align		4
.L_39:
        /*00b8*/ 	.byte	0x04, 0x17
        /*00ba*/ 	.short	(.L_41 - .L_40)
.L_40:
        /*00bc*/ 	.word	0x00000000
        /*00c0*/ 	.short	0x000e
        /*00c2*/ 	.short	0x004c
        /*00c4*/ 	.byte	0x00, 0xf0, 0x11, 0x00


	//----- nvinfo : EIATTR_KPARAM_INFO
	.align		4
.L_41:
        /*00c8*/ 	.byte	0x04, 0x17
        /*00ca*/ 	.short	(.L_43 - .L_42)
.L_42:
        /*00cc*/ 	.word	0x00000000
        /*00d0*/ 	.short	0x000d
        /*00d2*/ 	.short	0x0048
        /*00d4*/ 	.byte	0x00, 0xf0, 0x11, 0x00


	//----- nvinfo : EIATTR_KPARAM_INFO
	.align		4
.L_43:
        /*00d8*/ 	.byte	0x04, 0x17
        /*00da*/ 	.short	(.L_45 - .L_44)
.L_44:
        /*00dc*/ 	.word	0x00000000
        /*00e0*/ 	.short	0x000c
        /*00e2*/ 	.short	0x0044
        /*00e4*/ 	.byte	0x00, 0xf0, 0x11, 0x00


	//----- nvinfo : EIATTR_KPARAM_INFO
	.align		4
.L_45:
        /*00e8*/ 	.byte	0x04, 0x17
        /*00ea*/ 	.short	(.L_47 - .L_46)
.L_46:
        /*00ec*/ 	.word	0x00000000
        /*00f0*/ 	.short	0x000b
        /*00f2*/ 	.short	0x0040
        /*00f4*/ 	.byte	0x00, 0xf0, 0x11, 0x00


	//----- nvinfo : EIATTR_KPARAM_INFO
	.align		4
.L_47:
        /*00f8*/ 	.byte	0x04, 0x17
        /*00fa*/ 	.short	(.L_49 - .L_48)
.L_48:
        /*00fc*/ 	.word	0x00000000
        /*0100*/ 	.short	0x000a
        /*0102*/ 	.short	0x003c
        /*0104*/ 	.byte	0x00, 0xf0, 0x11, 0x00


	//----- nvinfo : EIATTR_KPARAM_INFO
	.align		4
.L_49:
        /*0108*/ 	.byte	0x04, 0x17
        /*010a*/ 	.short	(.L_51 - .L_50)
.L_50:
        /*010c*/ 	.word	0x00000000
        /*0110*/ 	.short	0x0009
        /*0112*/ 	.short	0x0038
        /*0114*/ 	.byte	0x00, 0xf0, 0x11, 0x00


	//----- nvinfo : EIATTR_KPARAM_INFO
	.align		4
.L_51:
        /*0118*/ 	.byte	0x04, 0x17
        /*011a*/ 	.short	(.L_53 - .L_52)
.L_52:
        /*011c*/ 	.word	0x00000000
        /*0120*/ 	.short	0x0008
        /*0122*/ 	.short	0x0034
        /*0124*/ 	.byte	0x00, 0xf0, 0x11, 0x00


	//----- nvinfo : EIATTR_KPARAM_INFO
	.align		4
.L_53:
        /*0128*/ 	.byte	0x04, 0x17
        /*012a*/ 	.short	(.L_55 - .L_54)
.L_54:
        /*012c*/ 	.word	0x00000000
        /*0130*/ 	.short	0x0007
        /*0132*/ 	.short	0x0030
        /*0134*/ 	.byte	0x00, 0xf0, 0x11, 0x00


	//----- nvinfo : EIATTR_KPARAM_INFO
	.align		4
.L_55:
        /*0138*/ 	.byte	0x04, 0x17
        /*013a*/ 	.short	(.L_57 - .L_56)
.L_56:
        /*013c*/ 	.word	0x00000000
        /*0140*/ 	.short	0x0006
        /*0142*/ 	.short	0x002c
        /*0144*/ 	.byte	0x00, 0xf0, 0x11, 0x00


	//----- nvinfo : EIATTR_KPARAM_INFO
	.align		4
.L_57:
        /*0148*/ 	.byte	0x04, 0x17
        /*014a*/ 	.short	(.L_59 - .L_58)
.L_58:
        /*014c*/ 	.word	0x00000000
        /*0150*/ 	.short	0x0005
        /*0152*/ 	.short	0x0028
        /*0154*/ 	.byte	0x00, 0xf0, 0x11, 0x00


	//----- nvinfo : EIATTR_KPARAM_INFO
	.align		4
.L_59:
        /*0158*/ 	.byte	0x04, 0x17
        /*015a*/ 	.short	(.L_61 - .L_60)
.L_60:
        /*015c*/ 	.word	0x00000000
        /*0160*/ 	.short	0x0004
        /*0162*/ 	.short	0x0020
        /*0164*/ 	.byte	0x00, 0xf4, 0x21, 0x00


	//----- nvinfo : EIATTR_KPARAM_INFO
	.align		4
.L_61:
        /*0168*/ 	.byte	0x04, 0x17
        /*016a*/ 	.short	(.L_63 - .L_62)
.L_62:
        /*016c*/ 	.word	0x00000000
        /*0170*/ 	.short	0x0003
        /*0172*/ 	.short	0x0018
        /*0174*/ 	.byte	0x00, 0xf4, 0x21, 0x00


	//----- nvinfo : EIATTR_KPARAM_INFO
	.align		4
.L_63:
        /*0178*/ 	.byte	0x04, 0x17
        /*017a*/ 	.short	(.L_65 - .L_64)
.L_64:
        /*017c*/ 	.word	0x00000000
        /*0180*/ 	.short	0x0002
        /*0182*/ 	.short	0x0010
        /*0184*/ 	.byte	0x00, 0xf4, 0x21, 0x00


	//----- nvinfo : EIATTR_KPARAM_INFO
	.align		4
.L_65:
        /*0188*/ 	.byte	0x04, 0x17
        /*018a*/ 	.short	(.L_67 - .L_66)
.L_66:
        /*018c*/ 	.word	0x00000000
        /*0190*/ 	.short	0x0001
        /*0192*/ 	.short	0x0008
        /*0194*/ 	.byte	0x00, 0xf4, 0x21, 0x00


	//----- nvinfo : EIATTR_KPARAM_INFO
	.align		4
.L_67:
        /*0198*/ 	.byte	0x04, 0x17
        /*019a*/ 	.short	(.L_69 - .L_68)
.L_68:
        /*019c*/ 	.word	0x00000000
        /*01a0*/ 	.short	0x0000
        /*01a2*/ 	.short	0x0000
        /*01a4*/ 	.byte	0x00, 0xf4, 0x21, 0x00


	//----- nvinfo : EIATTR_AT_ENTRY_FRAGMENTS
	.align		4
.L_69:
        /*01a8*/ 	.byte	0x04, 0x4f
        /*01aa*/ 	.short	(.L_71 - .L_70)


	//   ....[0]....
.L_70:
        /*01ac*/ 	.word	0x00000004


	//----- nvinfo : EIATTR_RESERVED_SMEM_USED
	.align		4
.L_71:
        /*01b0*/ 	.byte	0x01, 0x41
	.zero		2


	//----- nvinfo : EIATTR_SPARSE_MMA_MASK
	.align		4
        /*01b4*/ 	.byte	0x03, 0x50
        /*01b6*/ 	.short	0x0000


	//----- nvinfo : EIATTR_TCGEN05_1CTA_USED
	.align		4
        /*01b8*/ 	.byte	0x01, 0x51
	.zero		2


	//----- nvinfo : EIATTR_MAXREG_COUNT
	.align		4
        /*01bc*/ 	.byte	0x03, 0x1b
        /*01be*/ 	.short	0x00ff


	//----- nvinfo : EIATTR_NUM_BARRIERS
	.align		4
        /*01c0*/ 	.byte	0x02, 0x4c
        /*01c2*/ 	.byte	0x01
	.zero		1


	//----- nvinfo : EIATTR_INT_WARP_WIDE_INSTR_OFFSETS
	.align		4
        /*01c4*/ 	.byte	0x04, 0x31
        /*01c6*/ 	.short	(.L_73 - .L_72)


	//   ....[0]....
.L_72:
        /*01c8*/ 	.word	0x00000970


	//   ....[1]....
        /*01cc*/ 	.word	0x000009b0


	//   ....[2]....
        /*01d0*/ 	.word	0x00000b00


	//   ....[3]....
        /*01d4*/ 	.word	0x00000b60


	//   ....[4]....
        /*01d8*/ 	.word	0x000019a0


	//   ....[5]....
        /*01dc*/ 	.word	0x000030a0


	//   ....[6]....
        /*01e0*/ 	.word	0x000030f0


	//----- nvinfo : EIATTR_COOP_GROUP_MASK_REGIDS
	.align		4
.L_73:
        /*01e4*/ 	.byte	0x04, 0x29
        /*01e6*/ 	.short	(.L_75 - .L_74)


	//   ....[0]....
.L_74:
        /*01e8*/ 	.word	0xffffffff


	//   ....[1]....
        /*01ec*/ 	.word	0xffffffff


	//   ....[2]....
        /*01f0*/ 	.word	0xffffffff


	//   ....[3]....
        /*01f4*/ 	.word	0xffffffff


	//   ....[4]....
        /*01f8*/ 	.word	0xffffffff


	//   ....[5]....
        /*01fc*/ 	.word	0xffffffff


	//   ....[6]....
        /*0200*/ 	.word	0xffffffff


	//   ....[7]....
        /*0204*/ 	.word	0xffffffff


	//----- nvinfo : EIATTR_COOP_GROUP_INSTR_OFFSETS
	.align		4
.L_75:
        /*0208*/ 	.byte	0x04, 0x28
        /*020a*/ 	.short	(.L_77 - .L_76)


	//   ....[0]....
.L_76:
        /*020c*/ 	.word	0x00000060


	//   ....[1]....
        /*0210*/ 	.word	0x00000320


	//   ....[2]....
        /*0214*/ 	.word	0x00001150


	//   ....[3]....
        /*0218*/ 	.word	0x00001500


	//   ....[4]....
        /*021c*/ 	.word	0x00001ef0


	//   ....[5]....
        /*0220*/ 	.word	0x00002170


	//   ....[6]....
        /*0224*/ 	.word	0x00002f30


	//   ....[7]....
        /*0228*/ 	.word	0x000031a0


	//----- nvinfo : EIATTR_VRC_CTA_INIT_COUNT
	.align		4
.L_77:
        /*022c*/ 	.byte	0x02, 0x4a
        /*022e*/ 	.byte	0x80
	.zero		1


	//----- nvinfo : EIATTR_MBARRIER_INSTR_OFFSETS
	.align		4
        /*0230*/ 	.byte	0x04, 0x39
        /*0232*/ 	.short	(.L_79 - .L_78)


	//   ....[0]....
.L_78:
        /*0234*/ 	.word	0x00000ac0
        /*0238*/ 	.word	0x000000ff
        /*023c*/ 	.word	0x00001700
        /*0240*/ 	.short	0x0100
        /*0242*/ 	.byte	0x0a
	.zero		1


	//   ....[1]....
        /*0244*/ 	.word	0x00000c00
        /*0248*/ 	.word	0x000000ff
        /*024c*/ 	.word	0x00001708
        /*0250*/ 	.short	0x0100
        /*0252*/ 	.byte	0x0a
	.zero		1


	//   ....[2]....
        /*0254*/ 	.word	0x00000c50
        /*0258*/ 	.word	0x000000ff
        /*025c*/ 	.word	0x00001200
        /*0260*/ 	.short	0x0100
        /*0262*/ 	.byte	0x0a
	.zero		1


	//   ....[3]....
        /*0264*/ 	.word	0x00000d90
        /*0268*/ 	.word	0x000000ff
        /*026c*/ 	.word	0x00001200
        /*0270*/ 	.short	0x010a
        /*0272*/ 	.byte	0x0a
	.zero		1


	//   ....[4]....
        /*0274*/ 	.word	0x00000ee0
        /*0278*/ 	.word	0x000000ff
        /*027c*/ 	.word	0x00001200
        /*0280*/ 	.short	0x0108
        /*0282*/ 	.byte	0x0a
	.zero		1


	//   ....[5]....
        /*0284*/ 	.word	0x00001a20
        /*0288*/ 	.word	0x000000ff
        /*028c*/ 	.word	0x00001400
        /*0290*/ 	.short	0x0100
        /*0292*/ 	.byte	0x0a
	.zero		1


	//   ....[6]....
        /*0294*/ 	.word	0x00001b10
        /*0298*/ 	.word	0x000000ff
        /*029c*/ 	.word	0x00001400
        /*02a0*/ 	.short	0x010a
        /*02a2*/ 	.byte	0x0a
	.zero		1


	//   ....[7]....
        /*02a4*/ 	.word	0x00001d10
        /*02a8*/ 	.word	0x000000ff
        /*02ac*/ 	.word	0x00001400
        /*02b0*/ 	.short	0x0108
        /*02b2*/ 	.byte	0x0a
	.zero		1


	//   ....[8]....
        /*02b4*/ 	.word	0x00002100
        /*02b8*/ 	.word	0x000000ff
        /*02bc*/ 	.word	0x00000000
        /*02c0*/ 	.short	0x010a
        /*02c2*/ 	.byte	0x1a
	.zero		1


	//   ....[9]....
        /*02c4*/ 	.word	0x00002560
        /*02c8*/ 	.word	0x000000ff
        /*02cc*/ 	.word	0x00000000
        /*02d0*/ 	.short	0x010a
        /*02d2*/ 	.byte	0x1a
	.zero		1


	//   ....[10]....
        /*02d4*/ 	.word	0x00002680
        /*02d8*/ 	.word	0x000000ff
        /*02dc*/ 	.word	0x00001700
        /*02e0*/ 	.short	0x0108
        /*02e2*/ 	.byte	0x0a
	.zero		1


	//   ....[11]....
        /*02e4*/ 	.word	0x000026c0
        /*02e8*/ 	.word	0x000000ff
        /*02ec*/ 	.word	0x00001708
        /*02f0*/ 	.short	0x0108
        /*02f2*/ 	.byte	0x0a
	.zero		1


	//   ....[12]....
        /*02f4*/ 	.word	0x000031c0
        /*02f8*/ 	.word	0x000000ff
        /*02fc*/ 	.word	0x00001200
        /*0300*/ 	.short	0x010a
        /*0302*/ 	.byte	0x0a
	.zero		1


	//   ....[13]....
        /*0304*/ 	.word	0x000031f0
        /*0308*/ 	.word	0x000000ff
        /*030c*/ 	.word	0x00001400
        /*0310*/ 	.short	0x010a
        /*0312*/ 	.byte	0x0a
	.zero		1


	//   ....[14]....
        /*0314*/ 	.word	0x00003220
        /*0318*/ 	.word	0x000000ff
        /*031c*/ 	.word	0x00000000
        /*0320*/ 	.short	0x010a
        /*0322*/ 	.byte	0x1a
	.zero		1


	//   ....[15]....
        /*0324*/ 	.word	0x00003250
        /*0328*/ 	.word	0x000000ff
        /*032c*/ 	.word	0x00000000
        /*0330*/ 	.short	0x010a
        /*0332*/ 	.byte	0x1a
	.zero		1


	//----- nvinfo : EIATTR_NUM_MBARRIERS
	.align		4
.L_79:
        /*0334*/ 	.byte	0x03, 0x38
        /*0336*/ 	.short	0xffff


	//----- nvinfo : EIATTR_EXIT_INSTR_OFFSETS
	.align		4
        /*0338*/ 	.byte	0x04, 0x1c
        /*033a*/ 	.short	(.L_81 - .L_80)


	//   ....[0]....
.L_80:
        /*033c*/ 	.word	0x000031b0


	//----- nvinfo : EIATTR_REQNTID
	.align		4
.L_81:
        /*0340*/ 	.byte	0x04, 0x10
        /*0342*/ 	.short	(.L_83 - .L_82)
.L_82:
        /*0344*/ 	.word	0x00000100
        /*0348*/ 	.word	0x00000001
        /*034c*/ 	.word	0x00000001


	//----- nvinfo : EIATTR_CRS_STACK_SIZE
	.align		4
.L_83:
        /*0350*/ 	.byte	0x04, 0x1e
        /*0352*/ 	.short	(.L_85 - .L_84)
.L_84:
        /*0354*/ 	.word	0x00000000


	//----- nvinfo : EIATTR_CBANK_PARAM_SIZE
	.align		4
.L_85:
        /*0358*/ 	.byte	0x03, 0x19
        /*035a*/ 	.short	0x0088


	//----- nvinfo : EIATTR_PARAM_CBANK
	.align		4
        /*035c*/ 	.byte	0x04, 0x0a
        /*035e*/ 	.short	(.L_87 - .L_86)
	.align		4
.L_86:
        /*0360*/ 	.word	index@(.nv.constant0.attn_fwd)
        /*0364*/ 	.short	0x0380
        /*0366*/ 	.short	0x0088


	//----- nvinfo : EIATTR_SW_WAR
	.align		4
.L_87:
        /*0368*/ 	.byte	0x04, 0x36
        /*036a*/ 	.short	(.L_89 - .L_88)
.L_88:
        /*036c*/ 	.word	0x00000008
.L_89:


//--------------------- .nv.compat                --------------------------
	.section	.nv.compat,"",@"SHT_CUDA_COMPAT_INFO"
	.align	4
        /*0000*/ 	.byte	0x02, 0x02, 0x02, 0x00, 0x02, 0x05, 0x05, 0x00, 0x02, 0x03, 0x00, 0x00, 0x02, 0x06, 0x01, 0x00


//--------------------- .nv.callgraph             --------------------------
	.section	.nv.callgraph,"",@"SHT_CUDA_CALLGRAPH"
	.align	4
	.sectionentsize	8
	.align		4
        /*0000*/ 	.word	0x00000000
	.align		4
        /*0004*/ 	.word	0xffffffff
	.align		4
        /*0008*/ 	.word	0x00000000
	.align		4
        /*000c*/ 	.word	0xfffffffe
	.align		4
        /*0010*/ 	.word	0x00000000
	.align		4
        /*0014*/ 	.word	0xfffffffd
	.align		4
        /*0018*/ 	.word	0x00000000
	.align		4
        /*001c*/ 	.word	0xfffffffc


//--------------------- .nv.constant4             --------------------------
	.section	.nv.constant4,"a",@progbits
	.align	8
	.align		8
.nv.constant4:
        /*0000*/ 	.dword	_$_str


//--------------------- .text.attn_fwd            --------------------------
	.section	.text.attn_fwd,"ax",@progbits
	.align	128
        .global         attn_fwd
        .type           attn_fwd,@function
        .size           attn_fwd,(.L_x_31 - attn_fwd)
        .other          attn_fwd,@"STO_CUDA_ENTRY STV_DEFAULT"
attn_fwd:
.text.attn_fwd:
[----:B------:R-:W0:Y:S01]  /*0000*/  LDC R1, c[0x0][0x37c] ;  /* 0x0000df00ff017b82 */ /* 0x000e220000000800 */
[----:B------:R-:W1:Y:S02]  /*0010*/  S2R R0, SR_TID.X ;  /* 0x0000000000007919 */ /* 0x000e640000002100 */
[----:B-1----:R-:W-:-:S13]  /*0020*/  ISETP.GE.U32.AND P0, PT, R0, 0x20, PT ;  /* 0x000000200000780c */ /* 0x002fda0003f06070 */
[----:B------:R-:W-:Y:S02]  /*0030*/  VOTEU.ANY UP1, P0 ;  /* 0x0000000000ff7886 */ /* 0x000fe40000020100 */
[----:B0-----:R-:W-:Y:S05]  /*0040*/  BRA.U UP1, `(.L_x_0) ;  /* 0x0000000101b87547 */ /* 0x001fea000b800000 */
[----:B------:R-:W0:Y:S01]  /*0050*/  S2UR UR6, SR_CgaCtaId ;  /* 0x00000000000679c3 */ /* 0x000e220000008800 */
[----:B------:R-:W-:Y:S01]  /*0060*/  NOP ;  /* 0x0000000000007918 */ /* 0x000fe20000000000 */
[----:B------:R-:W-:Y:S02]  /*0070*/  UMOV UR4, 0x40 ;  /* 0x0000004000047882 */ /* 0x000fe40000000000 */
[----:B0-----:R-:W-:-:S09]  /*0080*/  ULEA UR4, UR6, UR4, 0x18 ;  /* 0x0000000406047291 */ /* 0x001fd2000f8ec0ff */
[----:B------:R-:W0:Y:S01]  /*0090*/  LDS.U8 R2, [UR4] ;  /* 0x00000004ff027984 */ /* 0x000e220008000000 */
[----:B------:R-:W-:Y:S02]  /*00a0*/  UMOV UR4, 0x400 ;  /* 0x0000040000047882 */ /* 0x000fe40000000000 */
[----:B------:R-:W-:Y:S01]  /*00b0*/  ULEA UR4, UR6, UR4, 0x18 ;  /* 0x0000000406047291 */ /* 0x000fe2000f8ec0ff */
[----:B0-----:R-:W-:-:S13]  /*00c0*/  ISETP.NE.AND P0, PT, R2, RZ, PT ;  /* 0x000000ff0200720c */ /* 0x001fda0003f05270 */
[----:B------:R-:W-:Y:S05]  /*00d0*/  @P0 BRA `(.L_x_1) ;  /* 0x00000000007c0947 */ /* 0x000fea0003800000 */
[----:B------:R-:W-:-:S13]  /*00e0*/  ELECT P0, URZ, PT ;  /* 0x0000000000ff782f */ /* 0x000fda0003800000 */
[----:B------:R-:W-:Y:S05]  /*00f0*/  @!P0 BRA `(.L_x_2) ;  /* 0x0000000000848947 */ /* 0x000fea0003800000 */
[----:B------:R-:W-:Y:S01]  /*0100*/  UMOV UR5, 0x2 ;  /* 0x0000000200057882 */ /* 0x000fe20000000000 */
[----:B------:R-:W-:Y:S02]  /*0110*/  IMAD.MOV.U32 R5, RZ, RZ, 0x1 ;  /* 0x00000001ff057424 */ /* 0x000fe400078e00ff */
[----:B------:R-:W-:Y:S02]  /*0120*/  IMAD.MOV.U32 R3, RZ, RZ, 0x3 ;  /* 0x00000003ff037424 */ /* 0x000fe400078e00ff */
[----:B------:R-:W-:Y:S04]  /*0130*/  DEPBAR.LE SB0, 0x36 ;  /* 0x00008d800000791a */ /* 0x000fe80000000000 */
[----:B------:R-:W0:Y:S02]  /*0140*/  UTCATOMSWS.FIND_AND_SET.ALIGN UP0, UR5, UR5 ;  /* 0x00000005000575e3 */ /* 0x000e240008000800 */
[----:B0-----:R-:W-:-:S04]  /*0150*/  PLOP3.LUT P0, PT, PT, PT, UP0, 0x80, 0x8 ;  /* 0x000000000008781c */ /* 0x001fc80003f0f008 */
[----:B------:R-:W-:-:S04]  /*0160*/  SEL R2, RZ, 0xffffffff, !P0 ;  /* 0xffffffffff027807 */ /* 0x000fc80004000000 */
[----:B------:R-:W-:Y:S01]  /*0170*/  ISETP.NE.AND P0, PT, R2, RZ, PT ;  /* 0x000000ff0200720c */ /* 0x000fe20003f05270 */
[----:B------:R-:W-:-:S12]  /*0180*/  IMAD.U32 R2, RZ, RZ, UR5 ;  /* 0x00000005ff027e24 */ /* 0x000fd8000f8e00ff */
[----:B------:R-:W-:Y:S05]  /*0190*/  @P0 BRA `(.L_x_3) ;  /* 0x0000000000240947 */ /* 0x000fea0003800000 */
.L_x_4:
[----:B------:R-:W-:Y:S05]  /*01a0*/  NANOSLEEP 0x64 ;  /* 0x000000640000795d */ /* 0x000fea0003800000 */
[----:B------:R-:W-:-:S05]  /*01b0*/  UMOV UR5, 0x2 ;  /* 0x0000000200057882 */ /* 0x000fca0000000000 */
[----:B------:R-:W-:Y:S04]  /*01c0*/  DEPBAR.LE SB0, 0x36 ;  /* 0x00008d800000791a */ /* 0x000fe80000000000 */
[----:B------:R-:W0:Y:S02]  /*01d0*/  UTCATOMSWS.FIND_AND_SET.ALIGN UP0, UR5, UR5 ;  /* 0x00000005000575e3 */ /* 0x000e240008000800 */
[----:B0-----:R-:W-:-:S04]  /*01e0*/  PLOP3.LUT P0, PT, PT, PT, UP0, 0x80, 0x8 ;  /* 0x000000000008781c */ /* 0x001fc80003f0f008 */
[----:B------:R-:W-:-:S04]  /*01f0*/  SEL R2, RZ, 0xffffffff, !P0 ;  /* 0xffffffffff027807 */ /* 0x000fc80004000000 */
[----:B------:R-:W-:Y:S01]  /*0200*/  ISETP.NE.AND P0, PT, R2, RZ, PT ;  /* 0x000000ff0200720c */ /* 0x000fe20003f05270 */
[----:B------:R-:W-:-:S12]  /*0210*/  IMAD.U32 R2, RZ, RZ, UR5 ;  /* 0x00000005ff027e24 */ /* 0x000fd8000f8e00ff */
[----:B------:R-:W-:Y:S05]  /*0220*/  @!P0 BRA `(.L_x_4) ;  /* 0xfffffffc00dc8947 */ /* 0x000fea000383ffff */
.L_x_3:
[C---:B------:R-:W-:Y:S01]  /*0230*/  VIADD R4, R2.reuse, 0x10 ;  /* 0x0000001002047836 */ /* 0x040fe20000000000 */
[----:B------:R-:W-:Y:S01]  /*0240*/  UMOV UR5, 0x50 ;  /* 0x0000005000057882 */ /* 0x000fe20000000000 */
[----:B------:R-:W-:Y:S01]  /*0250*/  SHF.L.U32 R3, R3, R2, RZ ;  /* 0x0000000203037219 */ /* 0x000fe200000006ff */
[----:B------:R-:W-:Y:S01]  /*0260*/  ULEA UR5, UR6, UR5, 0x18 ;  /* 0x0000000506057291 */ /* 0x000fe2000f8ec0ff */
[----:B------:R-:W-:Y:S01]  /*0270*/  IMAD.SHL.U32 R2, R2, 0x20, RZ ;  /* 0x0000002002027824 */ /* 0x000fe200078e00ff */
[----:B------:R-:W-:-:S04]  /*0280*/  SHF.L.U32 R4, R5, R4, RZ ;  /* 0x0000000405047219 */ /* 0x000fc800000006ff */
[----:B------:R-:W-:-:S05]  /*0290*/  LOP3.LUT R3, R4, R3, RZ, 0xfc, !PT ;  /* 0x0000000304037212 */ /* 0x000fca00078efcff */
[----:B------:R0:W-:Y:S04]  /*02a0*/  ATOMS.OR RZ, [UR5], R3 ;  /* 0x00000003ffff798c */ /* 0x0001e8000b000005 */
[----:B------:R0:W-:Y:S01]  /*02b0*/  STS [UR4], R2 ;  /* 0x00000002ff007988 */ /* 0x0001e20008000804 */
[----:B------:R-:W-:Y:S05]  /*02c0*/  BRA `(.L_x_2) ;  /* 0x0000000000107947 */ /* 0x000fea0003800000 */
.L_x_1:
[----:B------:R-:W-:Y:S01]  /*02d0*/  IMAD.MOV.U32 R3, RZ, RZ, -0x1 ;  /* 0xffffffffff037424 */ /* 0x000fe200078e00ff */
[----:B------:R-:W-:-:S04]  /*02e0*/  MOV R2, 0x310 ;  /* 0x0000031000027802 */ /* 0x000fc80000000f00 */
[----:B------:R0:W-:Y:S03]  /*02f0*/  STS [UR4], R3 ;  /* 0x00000003ff007988 */ /* 0x0001e60008000804 */
[----:B0-----:R-:W-:Y:S05]  /*0300*/  CALL.REL.NOINC `($__internal_1_$__cuda_sm10x_tcgen05_guardrail_trap_phase_invalid_during_alloc) ;  /* 0x0000002c00e87944 */ /* 0x001fea0003c00000 */
.L_x_2:
[----:B------:R-:W-:Y:S05]  /*0310*/  WARPSYNC.ALL ;  /* 0x0000000000007948 */ /* 0x000fea0003800000 */
[----:B------:R-:W-:Y:S01]  /*0320*/  NOP ;  /* 0x0000000000007918 */ /* 0x000fe20000000000 */
.L_x_0:
[----:B------:R-:W1:Y:S01]  /*0330*/  S2UR UR8, SR_CTAID.X ;  /* 0x00000000000879c3 */ /* 0x000e620000002500 */
[----:B------:R-:W2:Y:S01]  /*0340*/  LDCU.64 UR4, c[0x0][0x3b0] ;  /* 0x00007600ff0477ac */ /* 0x000ea20008000a00 */
[----:B------:R-:W-:Y:S01]  /*0350*/  SHF.R.U32.HI R4, RZ, 0x7, R0 ;  /* 0x00000007ff047819 */ /* 0x000fe20000011600 */
[----:B------:R-:W-:-:S03]  /*0360*/  UMOV UR10, 0x400 ;  /* 0x00000400000a7882 */ /* 0x000fc60000000000 */
[----:B------:R-:W-:Y:S01]  /*0370*/  SGXT.U32 R4, R4, 0x1 ;  /* 0x000000010404781a */ /* 0x000fe20000000000 */
[----:B------:R-:W3:Y:S01]  /*0380*/  LDCU.64 UR18, c[0x0][0x358] ;  /* 0x00006b00ff1277ac */ /* 0x000ee20008000a00 */
[----:B------:R-:W4:Y:S08]  /*0390*/  LDC R18, c[0x0][0x3b8] ;  /* 0x0000ee00ff127b82 */ /* 0x000f300000000800 */
[----:B------:R-:W2:Y:S08]  /*03a0*/  S2UR UR9, SR_CTAID.Y ;  /* 0x00000000000979c3 */ /* 0x000eb00000002600 */
[----:B------:R-:W0:Y:S01]  /*03b0*/  S2UR UR11, SR_CgaCtaId ;  /* 0x00000000000b79c3 */ /* 0x000e220000008800 */
[----:B-1----:R-:W-:-:S06]  /*03c0*/  USHF.L.U32 UR8, UR8, 0x7, URZ ;  /* 0x0000000708087899 */ /* 0x002fcc00080006ff */
[----:B0-----:R-:W-:Y:S01]  /*03d0*/  IMAD.U32 R3, RZ, RZ, UR8 ;  /* 0x00000008ff037e24 */ /* 0x001fe2000f8e00ff */
[----:B------:R-:W0:Y:S01]  /*03e0*/  LDC.64 R22, c[0x0][0x380] ;  /* 0x0000e000ff167b82 */ /* 0x000e220000000a00 */
[----:B----4-:R-:W-:-:S03]  /*03f0*/  IMAD R6, R4, R18, RZ ;  /* 0x0000001204067224 */ /* 0x010fc600078e02ff */
[----:B------:R-:W-:Y:S01]  /*0400*/  LOP3.LUT R2, R3, 0x7f, R0, 0xf8, !PT ;  /* 0x0000007f03027812 */ /* 0x000fe200078ef800 */
[----:B------:R-:W-:Y:S01]  /*0410*/  IMAD R7, R18, 0x2, R6 ;  /* 0x0000000212077824 */ /* 0x000fe200078e0206 */
[----:B--2---:R-:W-:-:S03]  /*0420*/  UIMAD UR4, UR9, UR4, URZ ;  /* 0x00000004090472a4 */ /* 0x004fc6000f8e02ff */
[----:B------:R-:W-:Y:S02]  /*0430*/  IMAD R3, R2, UR5, RZ ;  /* 0x0000000502037c24 */ /* 0x000fe4000f8e02ff */
[C---:B------:R-:W-:Y:S01]  /*0440*/  IMAD R13, R18.reuse, 0x2, R7 ;  /* 0x00000002120d7824 */ /* 0x040fe200078e0207 */
[----:B------:R-:W-:Y:S01]  /*0450*/  USHF.L.U32 UR6, UR4, 0x1, URZ ;  /* 0x0000000104067899 */ /* 0x000fe200080006ff */
[C---:B------:R-:W-:Y:S01]  /*0460*/  IMAD.SHL.U32 R5, R3.reuse, 0x2, RZ ;  /* 0x0000000203057824 */ /* 0x040fe200078e00ff */
[----:B------:R-:W-:Y:S01]  /*0470*/  UIMAD.WIDE UR4, UR4, 0x2, URZ ;  /* 0x00000002040478a5 */ /* 0x000fe2000f8e02ff */
[----:B------:R-:W-:Y:S01]  /*0480*/  IMAD.HI R4, R3, 0x2, RZ ;  /* 0x0000000203047827 */ /* 0x000fe200078e02ff */
[----:B------:R-:W-:Y:S01]  /*0490*/  ULEA UR10, UR11, UR10, 0x18 ;  /* 0x0000000a0b0a7291 */ /* 0x000fe2000f8ec0ff */
[----:B------:R-:W-:Y:S02]  /*04a0*/  BAR.SYNC.DEFER_BLOCKING 0x0 ;  /* 0x0000000000007b1d */ /* 0x000fe40000010000 */
[----:B------:R-:W-:Y:S01]  /*04b0*/  IMAD R3, R18, 0x2, R13 ;  /* 0x0000000212037824 */ /* 0x000fe200078e020d */
[----:B0-----:R-:W-:-:S03]  /*04c0*/  IADD3 R22, P0, P1, R5, UR6, R22 ;  /* 0x0000000605167c10 */ /* 0x001fc6000f91e016 */
[----:B------:R-:W-:Y:S01]  /*04d0*/  IMAD R5, R18, 0x2, R3 ;  /* 0x0000000212057824 */ /* 0x000fe200078e0203 */
[----:B------:R-:W0:Y:S01]  /*04e0*/  LDCU.64 UR6, c[0x0][0x3c0] ;  /* 0x00007800ff0677ac */ /* 0x000e220008000a00 */
[----:B------:R-:W-:Y:S02]  /*04f0*/  IADD3.X R24, PT, PT, R4, UR5, R23, P0, P1 ;  /* 0x0000000504187c10 */ /* 0x000fe400087e2417 */
[CC--:B------:R-:W-:Y:S01]  /*0500*/  LEA R8, P0, R6.reuse, R22.reuse, 0x1 ;  /* 0x0000001606087211 */ /* 0x0c0fe200078008ff */
[----:B------:R-:W1:Y:S01]  /*0510*/  LDCU UR4, c[0x0][0x3c8] ;  /* 0x00007900ff0477ac */ /* 0x000e620008000800 */
[----:B------:R-:W-:Y:S02]  /*0520*/  LEA R16, P1, R5, R22, 0x1 ;  /* 0x0000001605107211 */ /* 0x000fe400078208ff */
[----:B------:R-:W-:Y:S02]  /*0530*/  LEA.HI.X.SX32 R9, R6, R24, 0x1, P0 ;  /* 0x0000001806097211 */ /* 0x000fe400000f0eff */
[----:B------:R-:W-:Y:S01]  /*0540*/  LEA R10, P0, R7, R22, 0x1 ;  /* 0x00000016070a7211 */ /* 0x000fe200078008ff */
[----:B------:R-:W2:Y:S01]  /*0550*/  LDS R20, [UR10] ;  /* 0x0000000aff147984 */ /* 0x000ea20008000800 */
[----:B------:R-:W-:Y:S01]  /*0560*/  IMAD R15, R18, 0x2, R5 ;  /* 0x00000002120f7824 */ /* 0x000fe200078e0205 */
[----:B------:R-:W-:Y:S01]  /*0570*/  LEA.HI.X.SX32 R17, R5, R24, 0x1, P1 ;  /* 0x0000001805117211 */ /* 0x000fe200008f0eff */
[----:B------:R-:W-:Y:S01]  /*0580*/  BAR.SYNC.DEFER_BLOCKING 0x0 ;  /* 0x0000000000007b1d */ /* 0x000fe20000010000 */
[----:B------:R-:W-:-:S02]  /*0590*/  LEA R6, P1, R13, R22, 0x1 ;  /* 0x000000160d067211 */ /* 0x000fc400078208ff */
[----:B------:R-:W-:Y:S01]  /*05a0*/  LEA.HI.X.SX32 R11, R7, R24, 0x1, P0 ;  /* 0x00000018070b7211 */ /* 0x000fe200000f0eff */
[C---:B------:R-:W-:Y:S01]  /*05b0*/  IMAD R19, R18.reuse, 0x2, R15 ;  /* 0x0000000212137824 */ /* 0x040fe200078e020f */
[----:B------:R-:W-:Y:S02]  /*05c0*/  LEA R12, P0, R3, R22, 0x1 ;  /* 0x00000016030c7211 */ /* 0x000fe400078008ff */
[-C--:B------:R-:W-:Y:S02]  /*05d0*/  LEA.HI.X.SX32 R7, R13, R24.reuse, 0x1, P1 ;  /* 0x000000180d077211 */ /* 0x080fe400008f0eff */
[----:B------:R-:W-:Y:S01]  /*05e0*/  LEA.HI.X.SX32 R13, R3, R24, 0x1, P0 ;  /* 0x00000018030d7211 */ /* 0x000fe200000f0eff */
[----:B------:R-:W-:Y:S01]  /*05f0*/  IMAD R3, R18, 0x2, R19 ;  /* 0x0000000212037824 */ /* 0x000fe200078e0213 */
[----:B------:R-:W-:-:S04]  /*0600*/  LEA R14, P0, R15, R22, 0x1 ;  /* 0x000000160f0e7211 */ /* 0x000fc800078008ff */
[----:B------:R-:W-:Y:S01]  /*0610*/  LEA.HI.X.SX32 R15, R15, R24, 0x1, P0 ;  /* 0x000000180f0f7211 */ /* 0x000fe200000f0eff */
[----:B---3--:R3:W5:Y:S04]  /*0620*/  LDG.E.U16 R5, desc[UR18][R16.64] ;  /* 0x0000001210057981 */ /* 0x008768000c1e1500 */
[----:B------:R-:W5:Y:S01]  /*0630*/  LDG.E.U16 R4, desc[UR18][R8.64] ;  /* 0x0000001208047981 */ /* 0x000f62000c1e1500 */
[-C--:B------:R-:W-:Y:S02]  /*0640*/  LEA R18, P1, R19, R22.reuse, 0x1 ;  /* 0x0000001613127211 */ /* 0x080fe400078208ff */
[----:B------:R-:W-:Y:S01]  /*0650*/  SHF.R.U32.HI R21, RZ, 0x5, R0 ;  /* 0x00000005ff157819 */ /* 0x000fe20000011600 */
[----:B------:R-:W5:Y:S01]  /*0660*/  LDG.E.U16 R14, desc[UR18][R14.64] ;  /* 0x000000120e0e7981 */ /* 0x000f62000c1e1500 */
[----:B---3--:R-:W-:-:S02]  /*0670*/  LEA R16, P0, R3, R22, 0x1 ;  /* 0x0000001603107211 */ /* 0x008fc400078008ff */
[----:B--2---:R-:W-:Y:S01]  /*0680*/  R2UR UR27, R20 ;  /* 0x00000000141b72ca */ /* 0x004fe200000e0000 */
[----:B------:R-:W5:Y:S01]  /*0690*/  LDG.E.U16 R10, desc[UR18][R10.64] ;  /* 0x000000120a0a7981 */ /* 0x000f62000c1e1500 */
[----:B------:R-:W-:Y:S02]  /*06a0*/  LEA.HI.X.SX32 R17, R3, R24, 0x1, P0 ;  /* 0x0000001803117211 */ /* 0x000fe400000f0eff */
[----:B------:R-:W-:Y:S01]  /*06b0*/  SHF.R.S32.HI R3, RZ, 0x7, R0 ;  /* 0x00000007ff037819 */ /* 0x000fe20000011400 */
[----:B------:R2:W5:Y:S03]  /*06c0*/  LDG.E.U16 R8, desc[UR18][R6.64] ;  /* 0x0000001206087981 */ /* 0x000566000c1e1500 */
[----:B------:R-:W-:Y:S01]  /*06d0*/  SGXT R3, R3, 0x1 ;  /* 0x000000010303781a */ /* 0x000fe20000000200 */
[----:B------:R3:W5:Y:S01]  /*06e0*/  LDG.E.U16 R9, desc[UR18][R12.64] ;  /* 0x000000120c097981 */ /* 0x000762000c1e1500 */
[----:B------:R-:W-:-:S02]  /*06f0*/  R2UR UR25, R21 ;  /* 0x00000000151972ca */ /* 0x000fc400000e0000 */
[----:B------:R-:W-:Y:S01]  /*0700*/  LEA.HI.X.SX32 R19, R19, R24, 0x1, P1 ;  /* 0x0000001813137211 */ /* 0x000fe200008f0eff */
[----:B------:R4:W5:Y:S01]  /*0710*/  LDG.E.U16 R16, desc[UR18][R16.64] ;  /* 0x0000001210107981 */ /* 0x000962000c1e1500 */
[----:B--2---:R-:W2:Y:S01]  /*0720*/  LDC.64 R6, c[0x0][0x388] ;  /* 0x0000e200ff067b82 */ /* 0x004ea20000000a00 */
[----:B------:R-:W-:Y:S02]  /*0730*/  LOP3.LUT R22, R3, 0x90, RZ, 0xc0, !PT ;  /* 0x0000009003167812 */ /* 0x000fe400078ec0ff */
[----:B------:R0:W5:Y:S01]  /*0740*/  LDG.E.U16 R11, desc[UR18][R18.64] ;  /* 0x00000012120b7981 */ /* 0x000162000c1e1500 */
[C---:B---3--:R-:W-:Y:S01]  /*0750*/  IMAD.SHL.U32 R13, R0.reuse, 0x2, RZ ;  /* 0x00000002000d7824 */ /* 0x048fe200078e00ff */
[----:B------:R-:W-:-:S04]  /*0760*/  LOP3.LUT R12, R0, 0x40, RZ, 0xc0, !PT ;  /* 0x00000040000c7812 */ /* 0x000fc800078ec0ff */
[----:B------:R-:W-:Y:S02]  /*0770*/  LOP3.LUT R15, R22, 0x7e, R13, 0x78, !PT ;  /* 0x0000007e160f7812 */ /* 0x000fe400078e780d */
[----:B------:R-:W-:-:S03]  /*0780*/  LOP3.LUT R3, R0, 0xf, RZ, 0xc0, !PT ;  /* 0x0000000f00037812 */ /* 0x000fc600078ec0ff */
[----:B----4-:R-:W-:Y:S01]  /*0790*/  IMAD R17, R12, 0x20, R15 ;  /* 0x000000200c117824 */ /* 0x010fe200078e020f */
[----:B0-----:R-:W-:Y:S01]  /*07a0*/  UIMAD UR6, UR9, UR6, URZ ;  /* 0x00000006090672a4 */ /* 0x001fe2000f8e02ff */
[----:B-1----:R-:W-:-:S03]  /*07b0*/  IMAD R12, R3, UR4, RZ ;  /* 0x00000004030c7c24 */ /* 0x002fc6000f8e02ff */
[----:B------:R-:W-:Y:S01]  /*07c0*/  LOP3.LUT R19, R17, 0x20, RZ, 0x3c, !PT ;  /* 0x0000002011137812 */ /* 0x000fe200078e3cff */
[----:B------:R-:W-:Y:S01]  /*07d0*/  USHF.L.U32 UR5, UR6, 0x1, URZ ;  /* 0x0000000106057899 */ /* 0x000fe200080006ff */
[----:B------:R-:W-:Y:S11]  /*07e0*/  BRA.U UP1, `(.L_x_5) ;  /* 0x0000000101187547 */ /* 0x000ff6000b800000 */
[----:B------:R-:W-:Y:S01]  /*07f0*/  ELECT P0, URZ, PT ;  /* 0x0000000000ff782f */ /* 0x000fe20003800000 */
[----:B------:R-:W-:Y:S01]  /*0800*/  IMAD.MOV.U32 R15, RZ, RZ, 0x1 ;  /* 0x00000001ff0f7424 */ /* 0x000fe200078e00ff */
[----:B------:R-:W-:Y:S01]  /*0810*/  UMOV UR4, 0x40 ;  /* 0x0000004000047882 */ /* 0x000fe20000000000 */
[----:B------:R-:W-:Y:S01]  /*0820*/  UVIRTCOUNT.DEALLOC.SMPOOL 0x80 ;  /* 0x000000800000784c */ /* 0x000fe20000000000 */
[----:B------:R-:W-:-:S09]  /*0830*/  ULEA UR4, UR11, UR4, 0x18 ;  /* 0x000000040b047291 */ /* 0x000fd2000f8ec0ff */
[----:B------:R0:W-:Y:S03]  /*0840*/  @P0 STS.U8 [UR4], R15 ;  /* 0x0000000fff000988 */ /* 0x0001e60008000004 */
.L_x_5:
[----:B0-----:R-:W-:Y:S01]  /*0850*/  IMAD.SHL.U32 R15, R12, 0x2, RZ ;  /* 0x000000020c0f7824 */ /* 0x001fe200078e00ff */
[----:B------:R-:W-:Y:S01]  /*0860*/  ULOP3.LUT UR13, UR25, 0x4, URZ, 0xc0, !UPT ;  /* 0x00000004190d7892 */ /* 0x000fe2000f8ec0ff */
[----:B-----5:R0:W-:Y:S01]  /*0870*/  STS.U16 [R17+UR10+0x400], R5 ;  /* 0x0004000511007988 */ /* 0x0201e2000800040a */
[----:B------:R-:W-:Y:S01]  /*0880*/  LOP3.LUT P6, RZ, R0, 0xff, RZ, 0xc0, !PT ;  /* 0x000000ff00ff7812 */ /* 0x000fe200078cc0ff */
[----:B------:R-:W-:Y:S01]  /*0890*/  UMOV UR12, 0x1 ;  /* 0x00000001000c7882 */ /* 0x000fe20000000000 */
[----:B--2---:R-:W-:Y:S01]  /*08a0*/  IADD3 R15, P0, P1, R15, UR5, R6 ;  /* 0x000000050f0f7c10 */ /* 0x004fe2000f91e006 */
[----:B------:R-:W-:Y:S01]  /*08b0*/  UIMAD.WIDE UR4, UR6, 0x2, URZ ;  /* 0x00000002060478a5 */ /* 0x000fe2000f8e02ff */
[----:B------:R1:W-:Y:S01]  /*08c0*/  STS.U16 [R17+UR10], R4 ;  /* 0x0000000411007988 */ /* 0x0003e2000800040a */
[----:B------:R-:W-:Y:S01]  /*08d0*/  USHF.L.U32 UR6, UR25, 0x15, URZ ;  /* 0x0000001519067899 */ /* 0x000fe200080006ff */
[----:B------:R-:W-:Y:S01]  /*08e0*/  IMAD.HI R6, R12, 0x2, RZ ;  /* 0x000000020c067827 */ /* 0x000fe200078e02ff */
[----:B------:R-:W-:Y:S01]  /*08f0*/  SHF.R.U32.HI R18, RZ, 0x4, R0 ;  /* 0x00000004ff127819 */ /* 0x000fe20000011600 */
[----:B------:R2:W-:Y:S01]  /*0900*/  STS.U16 [R19+UR10+0x100], R10 ;  /* 0x0001000a13007988 */ /* 0x0005e2000800040a */
[----:B------:R-:W-:Y:S01]  /*0910*/  ULOP3.LUT UR6, UR6, 0x600000, URZ, 0xc0, !UPT ;  /* 0x0060000006067892 */ /* 0x000fe2000f8ec0ff */
[C---:B0-----:R-:W-:Y:S01]  /*0920*/  LOP3.LUT R5, R17.reuse, 0x40, RZ, 0x3c, !PT ;  /* 0x0000004011057812 */ /* 0x041fe200078e3cff */
[----:B------:R-:W-:Y:S01]  /*0930*/  UIADD3 UR29, UPT, UPT, UR8, 0x80, URZ ;  /* 0x00000080081d7890 */ /* 0x000fe2000fffe0ff */
[----:B------:R2:W-:Y:S01]  /*0940*/  STS.U16 [R19+UR10+0x500], R14 ;  /* 0x0005000e13007988 */ /* 0x0005e2000800040a */
[----:B------:R-:W-:Y:S01]  /*0950*/  UIADD3 UR11, UPT, UPT, UR27, UR6, URZ ;  /* 0x000000061b0b7290 */ /* 0x000fe2000fffe0ff */
[----:B-1----:R-:W-:Y:S01]  /*0960*/  LOP3.LUT R17, R17, 0x60, RZ, 0x3c, !PT ;  /* 0x0000006011117812 */ /* 0x002fe200078e3cff */
[----:B------:R-:W-:Y:S01]  /*0970*/  VOTEU.ALL UP2, P6 ;  /* 0x0000000000ff7886 */ /* 0x000fe20003040000 */
[----:B------:R2:W-:Y:S01]  /*0980*/  STS.U16 [R5+UR10+0x200], R8 ;  /* 0x0002000805007988 */ /* 0x0005e2000800040a */
[----:B------:R-:W-:Y:S01]  /*0990*/  ULEA UR11, UR13, UR11, 0x1 ;  /* 0x0000000b0d0b7291 */ /* 0x000fe2000f8e08ff */
[----:B------:R-:W-:Y:S01]  /*09a0*/  IADD3.X R7, PT, PT, R6, UR5, R7, P0, P1 ;  /* 0x0000000506077c10 */ /* 0x000fe200087e2407 */
[----:B------:R-:W-:Y:S01]  /*09b0*/  VOTEU.ALL UP0, P6 ;  /* 0x0000000000ff7886 */ /* 0x000fe20003000000 */
[----:B------:R2:W-:Y:S01]  /*09c0*/  STS.U16 [R5+UR10+0x600], R11 ;  /* 0x0006000b05007988 */ /* 0x0005e2000800040a */
[----:B------:R-:W-:-:S04]  /*09d0*/  @!UP2 UIADD3 UR4, UPT, UPT, -UR12, 0x100000, URZ ;  /* 0x001000000c04a890 */ /* 0x000fc8000fffe1ff */
[----:B------:R-:W-:Y:S02]  /*09e0*/  @!UP2 USHF.L.U32 UR5, UR4, 0xb, URZ ;  /* 0x0000000b0405a899 */ /* 0x000fe400080006ff */
[----:B------:R-:W-:Y:S01]  /*09f0*/  @!UP2 USHF.L.U32 UR4, UR4, 0x1, URZ ;  /* 0x000000010404a899 */ /* 0x000fe200080006ff */
[----:B------:R-:W-:Y:S01]  /*0a00*/  SGXT.U32 R12, R18, 0x4 ;  /* 0x00000004120c781a */ /* 0x000fe20000000000 */
[----:B------:R2:W-:Y:S01]  /*0a10*/  STS.U16 [R17+UR10+0x300], R9 ;  /* 0x0003000911007988 */ /* 0x0005e2000800040a */
[----:B------:R-:W-:Y:S02]  /*0a20*/  ISETP.LT.AND P0, PT, RZ, UR29, PT ;  /* 0x0000001dff007c0c */ /* 0x000fe4000bf01270 */
[----:B------:R-:W-:Y:S01]  /*0a30*/  PRMT R6, RZ, 0x7610, R6 ;  /* 0x00007610ff067816 */ /* 0x000fe20000000006 */
[----:B------:R2:W-:Y:S01]  /*0a40*/  STS.U16 [R17+UR10+0x700], R16 ;  /* 0x0007001011007988 */ /* 0x0005e2000800040a */
[----:B------:R-:W-:Y:S01]  /*0a50*/  IMAD R4, R12, UR7, RZ ;  /* 0x000000070c047c24 */ /* 0x000fe2000f8e02ff */
[----:B------:R-:W-:Y:S01]  /*0a60*/  STTM.x8 tmem[UR11], RZ ;  /* 0x000000ff000079ed */ /* 0x000fe200081c000b */
[----:B------:R-:W0:Y:S02]  /*0a70*/  FENCE.VIEW.ASYNC.T ;  /* 0x00000000000073c6 */ /* 0x000e240000000200 */
[----:B0-----:R-:W-:Y:S01]  /*0a80*/  BAR.SYNC.DEFER_BLOCKING 0x0 ;  /* 0x0000000000007b1d */ /* 0x001fe20000010000 */
[----:B------:R-:W-:-:S04]  /*0a90*/  LEA R24, P1, R4, R15, 0x1 ;  /* 0x0000000f04187211 */ /* 0x000fc800078208ff */
[----:B------:R-:W-:Y:S01]  /*0aa0*/  LEA.HI.X.SX32 R25, R4, R7, 0x1, P1 ;  /* 0x0000000704197211 */ /* 0x000fe200008f0eff */
[----:B------:R-:W0:Y:S02]  /*0ab0*/  FENCE.VIEW.ASYNC.S ;  /* 0x00000000000073c6 */ /* 0x000e240000000000 */
[----:B0-----:R0:W1:Y:S02]  /*0ac0*/  @!UP0 SYNCS.EXCH.64 URZ, [UR10+0x1700], UR4 ;  /* 0x001700040aff85b2 */ /* 0x0010640008000100 */
[----:B-1----:R-:W-:Y:S06]  /*0ad0*/  BAR.SYNC.DEFER_BLOCKING 0x0 ;  /* 0x0000000000007b1d */ /* 0x002fec0000010000 */
[----:B------:R-:W3:Y:S01]  /*0ae0*/  @P0 LDG.E.U16 R6, desc[UR18][R24.64] ;  /* 0x0000001218060981 */ /* 0x000ee2000c1e1500 */
[----:B------:R-:W-:Y:S01]  /*0af0*/  SHF.R.S32.HI R4, RZ, 0x6, R0 ;  /* 0x00000006ff047819 */ /* 0x000fe20000011400 */
[----:B------:R-:W-:Y:S01]  /*0b00*/  VOTEU.ALL UP0, P6 ;  /* 0x0000000000ff7886 */ /* 0x000fe20003000000 */
[----:B------:R-:W-:-:S04]  /*0b10*/  @!UP2 UIADD3 UR14, UPT, UPT, -UR12, 0x100000, URZ ;  /* 0x001000000c0ea890 */ /* 0x000fc8000fffe1ff */
[----:B------:R-:W-:Y:S02]  /*0b20*/  @!UP2 USHF.L.U32 UR15, UR14, 0xb, URZ ;  /* 0x0000000b0e0fa899 */ /* 0x000fe400080006ff */
[----:B------:R-:W-:Y:S02]  /*0b30*/  @!UP2 USHF.L.U32 UR14, UR14, 0x1, URZ ;  /* 0x000000010e0ea899 */ /* 0x000fe400080006ff */
[----:B------:R-:W-:Y:S01]  /*0b40*/  UIADD3 UR30, UPT, UPT, UR27, 0x10, URZ ;  /* 0x000000101b1e7890 */ /* 0x000fe2000fffe0ff */
[----:B------:R-:W-:Y:S01]  /*0b50*/  SGXT R4, R4, 0x1 ;  /* 0x000000010404781a */ /* 0x000fe20000000200 */
[----:B------:R-:W-:Y:S01]  /*0b60*/  VOTEU.ALL UP3, P6 ;  /* 0x0000000000ff7886 */ /* 0x000fe20003060000 */
[----:B0-----:R-:W-:-:S04]  /*0b70*/  @!UP2 UIADD3 UR4, UPT, UPT, -UR12, 0x100000, URZ ;  /* 0x001000000c04a890 */ /* 0x001fc8000fffe1ff */
[----:B------:R-:W-:Y:S02]  /*0b80*/  @!UP2 USHF.L.U32 UR5, UR4, 0xb, URZ ;  /* 0x0000000b0405a899 */ /* 0x000fe400080006ff */
[----:B------:R-:W-:Y:S02]  /*0b90*/  @!UP2 USHF.L.U32 UR4, UR4, 0x1, URZ ;  /* 0x000000010404a899 */ /* 0x000fe400080006ff */
[----:B------:R-:W-:Y:S01]  /*0ba0*/  UIADD3 UR12, UPT, UPT, UR6, UR30, URZ ;  /* 0x0000001e060c7290 */ /* 0x000fe2000fffe0ff */
[----:B------:R-:W-:Y:S01]  /*0bb0*/  LOP3.LUT R4, R4, 0x90, RZ, 0xc0, !PT ;  /* 0x0000009004047812 */ /* 0x000fe200078ec0ff */
[----:B------:R-:W-:Y:S01]  /*0bc0*/  UIADD3 UR20, UPT, UPT, UR10, 0x1200, URZ ;  /* 0x000012000a147890 */ /* 0x000fe2000fffe0ff */
[----:B------:R-:W-:Y:S01]  /*0bd0*/  ISETP.EQ.U32.AND P1, PT, RZ, UR25, P0 ;  /* 0x00000019ff007c0c */ /* 0x000fe20008722070 */
[----:B------:R-:W-:Y:S01]  /*0be0*/  ULEA UR12, UR13, UR12, 0x12 ;  /* 0x0000000c0d0c7291 */ /* 0x000fe2000f8e90ff */
[----:B------:R-:W-:Y:S01]  /*0bf0*/  LOP3.LUT R13, R4, 0x17e, R13, 0x78, !PT ;  /* 0x0000017e040d7812 */ /* 0x000fe200078e780d */
[----:B------:R2:W0:Y:S04]  /*0c00*/  @!UP0 SYNCS.EXCH.64 URZ, [UR10+0x1708], UR14 ;  /* 0x0017080e0aff85b2 */ /* 0x0004280008000100 */
[----:B---3--:R2:W-:Y:S01]  /*0c10*/  STS.U16 [R13+UR10+0x1000], R6 ;  /* 0x001000060d007988 */ /* 0x0085e2000800040a */
[----:B0-----:R0:W-:Y:S06]  /*0c20*/  MEMBAR.ALL.CTA ;  /* 0x0000000000007992 */ /* 0x0011ec0000008000 */
[----:B0-----:R-:W-:Y:S04]  /*0c30*/  FENCE.VIEW.ASYNC.S ;  /* 0x00000000000073c6 */ /* 0x001fe80000000000 */
[----:B------:R-:W0:Y:S02]  /*0c40*/  FENCE.VIEW.ASYNC.S ;  /* 0x00000000000073c6 */ /* 0x000e240000000000 */
[----:B0-----:R2:W0:Y:S02]  /*0c50*/  @!UP3 SYNCS.EXCH.64 URZ, [UR10+0x1200], UR4 ;  /* 0x001200040affb5b2 */ /* 0x0014240008000100 */
[----:B0-----:R-:W-:Y:S06]  /*0c60*/  BAR.SYNC.DEFER_BLOCKING 0x0 ;  /* 0x0000000000007b1d */ /* 0x001fec0000010000 */
[----:B--2---:R-:W-:Y:S05]  /*0c70*/  @!P1 BRA `(.L_x_6) ;  /* 0x0000000000409947 */ /* 0x004fea0003800000 */
[----:B------:R-:W-:Y:S02]  /*0c80*/  USHF.R.U32.HI UR14, URZ, 0x4, UR10 ;  /* 0x00000004ff0e7899 */ /* 0x000fe4000801160a */
[----:B------:R-:W-:Y:S02]  /*0c90*/  UIADD3 UR4, UPT, UPT, UR10, 0x1000, URZ ;  /* 0x000010000a047890 */ /* 0x000fe4000fffe0ff */
[----:B------:R-:W-:Y:S02]  /*0ca0*/  USGXT.U32 UR14, UR14, 0xe ;  /* 0x0000000e0e0e789a */ /* 0x000fe40008000000 */
[----:B------:R-:W-:Y:S02]  /*0cb0*/  USHF.R.U32.HI UR4, URZ, 0x4, UR4 ;  /* 0x00000004ff047899 */ /* 0x000fe40008011604 */
[----:B------:R-:W-:Y:S02]  /*0cc0*/  ULOP3.LUT UR14, UR14, 0x800000, URZ, 0xfc, !UPT ;  /* 0x008000000e0e7892 */ /* 0x000fe4000f8efcff */
[----:B------:R-:W-:Y:S01]  /*0cd0*/  USGXT.U32 UR16, UR4, 0xe ;  /* 0x0000000e0410789a */ /* 0x000fe20008000000 */
[----:B------:R-:W-:-:S02]  /*0ce0*/  UMOV UR5, URZ ;  /* 0x000000ff00057c82 */ /* 0x000fc40008000000 */
[----:B------:R-:W-:Y:S01]  /*0cf0*/  UMOV UR4, UR20 ;  /* 0x0000001400047c82 */ /* 0x000fe20008000000 */
[----:B------:R-:W-:Y:S01]  /*0d00*/  UMOV UR22, 0x0 ;  /* 0x0000000000167882 */ /* 0x000fe20000000000 */
[----:B------:R-:W-:Y:S01]  /*0d10*/  UMOV UR23, 0x8048010 ;  /* 0x0804801000177882 */ /* 0x000fe20000000000 */
[----:B------:R-:W-:Y:S01]  /*0d20*/  UMOV UR15, 0x40004040 ;  /* 0x40004040000f7882 */ /* 0x000fe20000000000 */
[----:B------:R-:W-:Y:S01]  /*0d30*/  UMOV UR17, 0xc0004010 ;  /* 0xc000401000117882 */ /* 0x000fe20000000000 */
[----:B------:R-:W-:Y:S01]  /*0d40*/  UMOV UR4, UR4 ;  /* 0x0000000400047c82 */ /* 0x000fe20008000000 */
[----:B------:R0:W-:Y:S01]  /*0d50*/  UTCHMMA gdesc[UR14], gdesc[UR16], tmem[UR30], tmem[UR22], idesc[UR23], !UPT ;  /* 0x00ff16100e0075ea */ /* 0x0001e2000f80001e */
[----:B------:R0:W-:Y:S01]  /*0d60*/  UTCBAR [UR4], URZ ;  /* 0x000000ff040073e9 */ /* 0x0001e200080000ff */
[----:B------:R-:W-:Y:S02]  /*0d70*/  NOP ;  /* 0x0000000000007918 */ /* 0x000fe40000000000 */
.L_x_6:
[----:B------:R-:W-:Y:S05]  /*0d80*/  @!P0 BRA `(.L_x_7) ;  /* 0x0000000000088947 */ /* 0x000fea0003800000 */
[----:B------:R-:W1:Y:S02]  /*0d90*/  SYNCS.PHASECHK.TRANS64.TRYWAIT P2, [UR10+0x1200], RZ ;  /* 0x001200ffff0075a7 */ /* 0x000e64000804110a */
[----:B-1----:R-:W-:Y:S05]  /*0da0*/  @!P2 BRA `(.L_x_8) ;  /* 0x000000240004a947 */ /* 0x002fea0003800000 */
.L_x_7:
[----:B------:R-:W-:Y:S01]  /*0db0*/  BAR.SYNC.DEFER_BLOCKING 0x0 ;  /* 0x0000000000007b1d */ /* 0x000fe20000010000 */
[C---:B------:R-:W-:Y:S02]  /*0dc0*/  LOP3.LUT R14, R0.reuse, 0x6f, RZ, 0xc0, !PT ;  /* 0x0000006f000e7812 */ /* 0x040fe400078ec0ff */
[----:B------:R-:W-:Y:S02]  /*0dd0*/  LOP3.LUT R15, R0, 0x80, RZ, 0xc0, !PT ;  /* 0x00000080000f7812 */ /* 0x000fe400078ec0ff */
[--C-:B------:R-:W-:Y:S01]  /*0de0*/  SHF.R.U32.HI R16, RZ, 0x1, R0.reuse ;  /* 0x00000001ff107819 */ /* 0x100fe20000011600 */
[----:B0-----:R-:W0:Y:S01]  /*0df0*/  LDCU UR4, c[0x0][0x3a8] ;  /* 0x00007500ff0477ac */ /* 0x001e220008000800 */
[----:B------:R-:W-:Y:S01]  /*0e00*/  LEA.HI R15, R15, R14, RZ, 0x1d ;  /* 0x0000000e0f0f7211 */ /* 0x000fe200078fe8ff */
[----:B------:R-:W-:Y:S01]  /*0e10*/  LDTM.16dp32bit_t0_t15.x8 R4, tmem[UR12] ;  /* 0x0000000c000479ee */ /* 0x000fe20008980000 */
[----:B------:R-:W0:Y:S01]  /*0e20*/  LDTM.16dp32bit_t16_t31.x8 R4, tmem[UR12+0x8] ;  /* 0x0000080c000479ee */ /* 0x000e2200089a0000 */
[----:B------:R-:W-:Y:S01]  /*0e30*/  LOP3.LUT R14, R16, 0x8, RZ, 0xc0, !PT ;  /* 0x00000008100e7812 */ /* 0x000fe200078ec0ff */
[----:B------:R-:W1:Y:S01]  /*0e40*/  LDCU.64 UR22, c[0x0][0x3d0] ;  /* 0x00007a00ff1677ac */ /* 0x000e620008000a00 */
[----:B------:R-:W-:Y:S01]  /*0e50*/  SHF.R.U32.HI R21, RZ, 0x2, R0 ;  /* 0x00000002ff157819 */ /* 0x000fe20000011600 */
[----:B------:R-:W-:Y:S01]  /*0e60*/  VIADD R15, R15, UR8 ;  /* 0x000000080f0f7c36 */ /* 0x000fe20008000000 */
[C---:B------:R-:W-:Y:S01]  /*0e70*/  LOP3.LUT R18, R14.reuse, 0x2, RZ, 0xfc, !PT ;  /* 0x000000020e127812 */ /* 0x040fe200078efcff */
[----:B------:R-:W2:Y:S01]  /*0e80*/  LDCU UR14, c[0x0][0x3d8] ;  /* 0x00007b00ff0e77ac */ /* 0x000ea20008000800 */
[----:B------:R-:W-:-:S02]  /*0e90*/  LOP3.LUT R20, R14, 0x3, RZ, 0xfc, !PT ;  /* 0x000000030e147812 */ /* 0x000fc400078efcff */
[C---:B------:R-:W-:Y:S02]  /*0ea0*/  ISETP.GE.AND P4, PT, R15.reuse, R18, PT ;  /* 0x000000120f00720c */ /* 0x040fe40003f86270 */
[C---:B------:R-:W-:Y:S02]  /*0eb0*/  LOP3.LUT R18, R14.reuse, 0x5, RZ, 0xfc, !PT ;  /* 0x000000050e127812 */ /* 0x040fe400078efcff */
[C---:B------:R-:W-:Y:S02]  /*0ec0*/  ISETP.GE.AND P5, PT, R15.reuse, R20, PT ;  /* 0x000000140f00720c */ /* 0x040fe40003fa6270 */
[----:B------:R-:W-:Y:S01]  /*0ed0*/  ISETP.GE.AND P3, PT, R15, R18, PT ;  /* 0x000000120f00720c */ /* 0x000fe20003f66270 */
[----:B------:R-:W3:Y:S01]  /*0ee0*/  @!P6 SYNCS.CCTL.IV [UR10+0x1200] ;  /* 0x00120000ff00e9b1 */ /* 0x000ee2000800000a */
[C---:B------:R-:W-:Y:S01]  /*0ef0*/  LOP3.LUT R20, R14.reuse, 0x6, RZ, 0xfc, !PT ;  /* 0x000000060e147812 */ /* 0x040fe200078efcff */
[----:B------:R-:W-:Y:S01]  /*0f00*/  NOP ;  /* 0x0000000000007918 */ /* 0x000fe20000000000 */
[----:B------:R-:W-:Y:S01]  /*0f10*/  LOP3.LUT R22, R14, 0x4, RZ, 0xfc, !PT ;  /* 0x000000040e167812 */ /* 0x000fe200078efcff */
[----:B-1----:R-:W-:Y:S01]  /*0f20*/  IMAD R3, R3, UR23, RZ ;  /* 0x0000001703037c24 */ /* 0x002fe2000f8e02ff */
[----:B------:R-:W-:-:S02]  /*0f30*/  LOP3.LUT R21, R21, 0x38, RZ, 0xc0, !PT ;  /* 0x0000003815157812 */ /* 0x000fc400078ec0ff */
[----:B------:R-:W-:Y:S01]  /*0f40*/  ISETP.GE.AND P2, PT, R15, R22, PT ;  /* 0x000000160f00720c */ /* 0x000fe20003f46270 */
[----:B0-----:R-:W-:Y:S01]  /*0f50*/  FMUL R6, R6, UR4 ;  /* 0x0000000406067c20 */ /* 0x001fe20008400000 */
[----:B------:R-:W-:Y:S01]  /*0f60*/  FMUL R7, R7, UR4 ;  /* 0x0000000407077c20 */ /* 0x000fe20008400000 */
[----:B------:R-:W-:Y:S01]  /*0f70*/  FMUL R4, R4, UR4 ;  /* 0x0000000404047c20 */ /* 0x000fe20008400000 */
[----:B------:R-:W-:Y:S01]  /*0f80*/  FMUL R5, R5, UR4 ;  /* 0x0000000405057c20 */ /* 0x000fe20008400000 */
[----:B------:R-:W-:Y:S01]  /*0f90*/  FMUL R8, R8, UR4 ;  /* 0x0000000408087c20 */ /* 0x000fe20008400000 */
[----:B------:R-:W-:Y:S01]  /*0fa0*/  FSEL R18, R6, -INF , P4 ;  /* 0xff80000006127808 */ /* 0x000fe20002000000 */
[----:B------:R-:W-:Y:S01]  /*0fb0*/  FMUL R9, R9, UR4 ;  /* 0x0000000409097c20 */ /* 0x000fe20008400000 */
[----:B------:R-:W-:Y:S01]  /*0fc0*/  ISETP.GE.AND P4, PT, R15, R14, PT ;  /* 0x0000000e0f00720c */ /* 0x000fe20003f86270 */
[----:B------:R-:W-:Y:S01]  /*0fd0*/  FMUL R11, R11, UR4 ;  /* 0x000000040b0b7c20 */ /* 0x000fe20008400000 */
[----:B------:R-:W-:Y:S01]  /*0fe0*/  FSEL R6, R7, -INF , P5 ;  /* 0xff80000007067808 */ /* 0x000fe20002800000 */
[----:B--2---:R-:W-:Y:S01]  /*0ff0*/  IMAD R12, R12, UR14, RZ ;  /* 0x0000000e0c0c7c24 */ /* 0x004fe2000f8e02ff */
[----:B------:R-:W-:-:S02]  /*1000*/  FSEL R7, R4, -INF , P4 ;  /* 0xff80000004077808 */ /* 0x000fc40002000000 */
[C---:B------:R-:W-:Y:S02]  /*1010*/  ISETP.GT.AND P4, PT, R15.reuse, R14, PT ;  /* 0x0000000e0f00720c */ /* 0x040fe40003f84270 */
[----:B------:R-:W-:Y:S02]  /*1020*/  ISETP.GE.AND P5, PT, R15, R20, PT ;  /* 0x000000140f00720c */ /* 0x000fe40003fa6270 */
[----:B------:R-:W-:Y:S01]  /*1030*/  FSEL R20, R5, -INF , P4 ;  /* 0xff80000005147808 */ /* 0x000fe20002000000 */
[----:B------:R-:W-:Y:S01]  /*1040*/  FMUL R5, R10, UR4 ;  /* 0x000000040a057c20 */ /* 0x000fe20008400000 */
[----:B------:R-:W-:Y:S01]  /*1050*/  LOP3.LUT R4, R14, 0x7, RZ, 0xfc, !PT ;  /* 0x000000070e047812 */ /* 0x000fe200078efcff */
[----:B------:R-:W-:Y:S01]  /*1060*/  UIMAD UR4, UR9, UR22, URZ ;  /* 0x00000016090472a4 */ /* 0x000fe2000f8e02ff */
[----:B------:R-:W-:Y:S02]  /*1070*/  FSEL R8, R8, -INF , P2 ;  /* 0xff80000008087808 */ /* 0x000fe40001000000 */
[----:B------:R-:W-:Y:S01]  /*1080*/  FMNMX3 R17, R7, R20, R18, !PT ;  /* 0x0000001407117276 */ /* 0x000fe20007800012 */
[----:B------:R-:W-:Y:S01]  /*1090*/  USHF.L.U32 UR5, UR4, 0x1, URZ ;  /* 0x0000000104057899 */ /* 0x000fe200080006ff */
[----:B------:R-:W-:-:S02]  /*10a0*/  FSEL R10, R9, -INF , P3 ;  /* 0xff800000090a7808 */ /* 0x000fc40001800000 */
[----:B------:R-:W-:Y:S02]  /*10b0*/  ISETP.GE.AND P2, PT, R15, R4, PT ;  /* 0x000000040f00720c */ /* 0x000fe40003f46270 */
[----:B------:R-:W-:Y:S02]  /*10c0*/  FSEL R9, R5, -INF , P5 ;  /* 0xff80000005097808 */ /* 0x000fe40002800000 */
[----:B------:R-:W-:Y:S01]  /*10d0*/  FMNMX3 R17, R17, R6, R8, !PT ;  /* 0x0000000611117276 */ /* 0x000fe20007800008 */
[----:B------:R-:W0:Y:S01]  /*10e0*/  LDC.64 R4, c[0x0][0x390] ;  /* 0x0000e400ff047b82 */ /* 0x000e220000000a00 */
[----:B------:R-:W-:Y:S01]  /*10f0*/  FSEL R22, R11, -INF , P2 ;  /* 0xff8000000b167808 */ /* 0x000fe20001000000 */
[----:B------:R-:W-:Y:S01]  /*1100*/  IMAD.SHL.U32 R11, R3, 0x2, RZ ;  /* 0x00000002030b7824 */ /* 0x000fe200078e00ff */
[----:B------:R-:W-:Y:S02]  /*1110*/  FMNMX3 R17, R17, R10, R9, !PT ;  /* 0x0000000a11117276 */ /* 0x000fe40007800009 */
[----:B------:R-:W-:-:S02]  /*1120*/  LOP3.LUT R21, R21, 0x1f, R0, 0xf8, !PT ;  /* 0x0000001f15157812 */ /* 0x000fc400078ef800 */
[----:B------:R-:W-:Y:S02]  /*1130*/  FMNMX R19, R22, R17, !PT ;  /* 0x0000001116137209 */ /* 0x000fe40007800000 */
[----:B------:R-:W-:-:S03]  /*1140*/  PRMT R28, RZ, 0x7610, R28 ;  /* 0x00007610ff1c7816 */ /* 0x000fc6000000001c */
[----:B------:R-:W1:Y:S01]  /*1150*/  SHFL.BFLY PT, R26, R19, 0x10, 0x1f ;  /* 0x0e001f00131a7f89 */ /* 0x000e6200000e0000 */
[----:B0-----:R-:W-:Y:S01]  /*1160*/  IADD3 R11, P2, P3, R11, UR5, R4 ;  /* 0x000000050b0b7c10 */ /* 0x001fe2000fb5e004 */
[----:B------:R-:W-:Y:S01]  /*1170*/  UIMAD.WIDE UR4, UR4, 0x2, URZ ;  /* 0x00000002040478a5 */ /* 0x000fe2000f8e02ff */
[----:B------:R-:W-:-:S04]  /*1180*/  IMAD.HI R4, R3, 0x2, RZ ;  /* 0x0000000203047827 */ /* 0x000fc800078e02ff */
[----:B------:R-:W-:Y:S01]  /*1190*/  IMAD.SHL.U32 R3, R21, 0x10, RZ ;  /* 0x0000001015037824 */ /* 0x000fe200078e00ff */
[----:B------:R-:W-:-:S04]  /*11a0*/  IADD3.X R21, PT, PT, R4, UR5, R5, P2, P3 ;  /* 0x0000000504157c10 */ /* 0x000fc800097e6405 */
[----:B------:R-:W-:Y:S02]  /*11b0*/  LOP3.LUT R5, R3, 0x1b0, RZ, 0xc0, !PT ;  /* 0x000001b003057812 */ /* 0x000fe400078ec0ff */
[----:B-1----:R-:W-:Y:S02]  /*11c0*/  FMNMX3 R17, R19, -INF , R26, !PT ;  /* 0xff80000013117876 */ /* 0x002fe4000780001a */
[C---:B------:R-:W-:Y:S02]  /*11d0*/  LEA R26, P2, R12.reuse, R11, 0x1 ;  /* 0x0000000b0c1a7211 */ /* 0x040fe400078408ff */
[----:B------:R-:W-:Y:S01]  /*11e0*/  LOP3.LUT R5, R5, 0x40, R16, 0xf8, !PT ;  /* 0x0000004005057812 */ /* 0x000fe200078ef810 */
[----:B------:R-:W-:Y:S01]  /*11f0*/  FADD R19, -R17, -INF ;  /* 0xff80000011137421 */ /* 0x000fe20000000100 */
[----:B------:R-:W-:-:S03]  /*1200*/  LEA.HI.X.SX32 R27, R12, R21, 0x1, P2 ;  /* 0x000000150c1b7211 */ /* 0x000fc600010f0eff */
[----:B------:R-:W-:Y:S01]  /*1210*/  FMUL R19, R19, 1.4426950216293334961 ;  /* 0x3fb8aa3b13137820 */ /* 0x000fe20000400000 */
[----:B------:R-:W-:-:S05]  /*1220*/  VIADD R12, R5, UR10 ;  /* 0x0000000a050c7c36 */ /* 0x000fca0008000000 */
[----:B------:R-:W3:Y:S02]  /*1230*/  MUFU.EX2 R19, R19 ;  /* 0x0000001300137308 */ /* 0x000ee40000000800 */
[----:B---3--:R0:W-:Y:S01]  /*1240*/  STSM.16.M88 [R12+0x1000], R19 ;  /* 0x001000130c007844 */ /* 0x0081e20000000000 */
[----:B------:R-:W-:Y:S06]  /*1250*/  BAR.SYNC.DEFER_BLOCKING 0x0 ;  /* 0x0000000000007b1d */ /* 0x000fec0000010000 */
[----:B------:R-:W2:Y:S01]  /*1260*/  @P0 LDG.E.U16 R28, desc[UR18][R26.64] ;  /* 0x000000121a1c0981 */ /* 0x000ea2000c1e1500 */
[--C-:B------:R-:W-:Y:S01]  /*1270*/  FADD R7, R7, -R17.reuse ;  /* 0x8000001107077221 */ /* 0x100fe20000000000 */
[--C-:B------:R-:W-:Y:S01]  /*1280*/  FADD R20, R20, -R17.reuse ;  /* 0x8000001114147221 */ /* 0x100fe20000000000 */
[--C-:B------:R-:W-:Y:S01]  /*1290*/  FADD R18, R18, -R17.reuse ;  /* 0x8000001112127221 */ /* 0x100fe20000000000 */
[----:B------:R-:W-:Y:S01]  /*12a0*/  LOP3.LUT R3, R3, 0x1f0, RZ, 0xc0, !PT ;  /* 0x000001f003037812 */ /* 0x000fe200078ec0ff */
[----:B------:R-:W-:Y:S01]  /*12b0*/  FMUL R4, R7, 1.4426950216293334961 ;  /* 0x3fb8aa3b07047820 */ /* 0x000fe20000400000 */
[----:B------:R-:W-:Y:S01]  /*12c0*/  FMUL R5, R20, 1.4426950216293334961 ;  /* 0x3fb8aa3b14057820 */ /* 0x000fe20000400000 */
[--C-:B------:R-:W-:Y:S01]  /*12d0*/  FADD R7, R6, -R17.reuse ;  /* 0x8000001106077221 */ /* 0x100fe20000000000 */
[----:B------:R-:W-:Y:S01]  /*12e0*/  FMUL R18, R18, 1.4426950216293334961 ;  /* 0x3fb8aa3b12127820 */ /* 0x000fe20000400000 */
[--C-:B------:R-:W-:Y:S01]  /*12f0*/  FADD R8, R8, -R17.reuse ;  /* 0x8000001108087221 */ /* 0x100fe20000000000 */
[--C-:B------:R-:W-:Y:S01]  /*1300*/  FADD R10, R10, -R17.reuse ;  /* 0x800000110a0a7221 */ /* 0x100fe20000000000 */
[----:B------:R-:W-:Y:S01]  /*1310*/  MUFU.EX2 R4, R4 ;  /* 0x0000000400047308 */ /* 0x000fe20000000800 */
[----:B------:R-:W-:Y:S01]  /*1320*/  FMUL R7, R7, 1.4426950216293334961 ;  /* 0x3fb8aa3b07077820 */ /* 0x000fe20000400000 */
[----:B------:R-:W-:Y:S01]  /*1330*/  FMUL R8, R8, 1.4426950216293334961 ;  /* 0x3fb8aa3b08087820 */ /* 0x000fe20000400000 */
[----:B------:R-:W-:Y:S01]  /*1340*/  FMUL R11, R10, 1.4426950216293334961 ;  /* 0x3fb8aa3b0a0b7820 */ /* 0x000fe20000400000 */
[--C-:B------:R-:W-:Y:S01]  /*1350*/  FADD R10, R9, -R17.reuse ;  /* 0x80000011090a7221 */ /* 0x100fe20000000000 */
[----:B------:R-:W-:Y:S01]  /*1360*/  FADD R22, R22, -R17 ;  /* 0x8000001116167221 */ /* 0x000fe20000000000 */
[----:B------:R-:W-:-:S02]  /*1370*/  UIADD3 UR31, UPT, UPT, UR27, 0x20, URZ ;  /* 0x000000201b1f7890 */ /* 0x000fc4000fffe0ff */
[----:B------:R-:W1:Y:S01]  /*1380*/  MUFU.EX2 R5, R5 ;  /* 0x0000000500057308 */ /* 0x000e620000000800 */
[----:B------:R-:W-:Y:S01]  /*1390*/  FMUL R10, R10, 1.4426950216293334961 ;  /* 0x3fb8aa3b0a0a7820 */ /* 0x000fe20000400000 */
[----:B------:R-:W-:Y:S01]  /*13a0*/  FMUL R22, R22, 1.4426950216293334961 ;  /* 0x3fb8aa3b16167820 */ /* 0x000fe20000400000 */
[----:B------:R-:W-:-:S04]  /*13b0*/  UIADD3 UR6, UPT, UPT, UR6, UR31, URZ ;  /* 0x0000001f06067290 */ /* 0x000fc8000fffe0ff */
[----:B------:R-:W-:Y:S01]  /*13c0*/  ULEA UR13, UR13, UR6, 0x12 ;  /* 0x000000060d0d7291 */ /* 0x000fe2000f8e90ff */
[----:B------:R-:W3:Y:S08]  /*13d0*/  MUFU.EX2 R6, R18 ;  /* 0x0000001200067308 */ /* 0x000ef00000000800 */
[----:B------:R-:W4:Y:S01]  /*13e0*/  MUFU.EX2 R7, R7 ;  /* 0x0000000700077308 */ /* 0x000f220000000800 */
[----:B-1----:R-:W-:Y:S01]  /*13f0*/  FADD R21, R4, R5 ;  /* 0x0000000504157221 */ /* 0x002fe20000000000 */
[----:B------:R-:W-:-:S06]  /*1400*/  F2FP.F16.F32.PACK_AB R4, R5, R4 ;  /* 0x000000040504723e */ /* 0x000fcc00000000ff */
[----:B------:R-:W1:Y:S01]  /*1410*/  MUFU.EX2 R8, R8 ;  /* 0x0000000800087308 */ /* 0x000e620000000800 */
[----:B---3--:R-:W-:-:S07]  /*1420*/  FADD R16, R6, R21 ;  /* 0x0000001506107221 */ /* 0x008fce0000000000 */
[----:B------:R-:W3:Y:S01]  /*1430*/  MUFU.EX2 R9, R11 ;  /* 0x0000000b00097308 */ /* 0x000ee20000000800 */
[C---:B----4-:R-:W-:Y:S01]  /*1440*/  FADD R23, R7.reuse, R16 ;  /* 0x0000001007177221 */ /* 0x050fe20000000000 */
[----:B------:R-:W-:Y:S01]  /*1450*/  F2FP.F16.F32.PACK_AB R5, R7, R6 ;  /* 0x000000060705723e */ /* 0x000fe200000000ff */
[----:B------:R0:W4:Y:S01]  /*1460*/  LDSM.16.M88 R16, [R3+UR10+0x1000] ;  /* 0x0010000a0310783b */ /* 0x0001220008000000 */
[----:B------:R-:W-:Y:S01]  /*1470*/  BAR.SYNC.DEFER_BLOCKING 0x0 ;  /* 0x0000000000007b1d */ /* 0x000fe20000010000 */
[----:B-1----:R-:W-:-:S05]  /*1480*/  FADD R18, R8, R23 ;  /* 0x0000001708127221 */ /* 0x002fca0000000000 */
[----:B------:R-:W1:Y:S01]  /*1490*/  MUFU.EX2 R10, R10 ;  /* 0x0000000a000a7308 */ /* 0x000e620000000800 */
[C---:B---3--:R-:W-:Y:S01]  /*14a0*/  FADD R11, R9.reuse, R18 ;  /* 0x00000012090b7221 */ /* 0x048fe20000000000 */
[----:B------:R-:W-:-:S06]  /*14b0*/  F2FP.F16.F32.PACK_AB R6, R9, R8 ;  /* 0x000000080906723e */ /* 0x000fcc00000000ff */
[----:B------:R-:W3:Y:S01]  /*14c0*/  MUFU.EX2 R21, R22 ;  /* 0x0000001600157308 */ /* 0x000ee20000000800 */
[----:B-1----:R-:W-:-:S04]  /*14d0*/  FADD R18, R10, R11 ;  /* 0x0000000b0a127221 */ /* 0x002fc80000000000 */
[C---:B---3--:R-:W-:Y:S01]  /*14e0*/  FADD R18, R21.reuse, R18 ;  /* 0x0000001215127221 */ /* 0x048fe20000000000 */
[----:B------:R-:W-:-:S04]  /*14f0*/  F2FP.F16.F32.PACK_AB R7, R21, R10 ;  /* 0x0000000a1507723e */ /* 0x000fc800000000ff */
[----:B------:R0:W1:Y:S04]  /*1500*/  SHFL.BFLY PT, R21, R18, 0x10, 0x1f ;  /* 0x0e001f0012157f89 */ /* 0x00006800000e0000 */
[----:B--2---:R0:W-:Y:S01]  /*1510*/  STS.U16 [R13+UR10+0x1000], R28 ;  /* 0x0010001c0d007988 */ /* 0x0041e2000800040a */
[----:B-1--4-:R-:W-:Y:S05]  /*1520*/  @!P0 BRA `(.L_x_9) ;  /* 0x0000000000088947 */ /* 0x012fea0003800000 */
[----:B------:R1:W-:Y:S01]  /*1530*/  STTM.16dp32bit_t0_t15.x4 tmem[UR13], R4 ;  /* 0x00000004000079ed */ /* 0x0003e2000890000d */
[----:B------:R1:W-:Y:S02]  /*1540*/  STTM.16dp32bit_t16_t31.x4 tmem[UR13+0x4], R4 ;  /* 0x00000404000079ed */ /* 0x0003e4000892000d */
.L_x_9:
[----:B------:R-:W2:Y:S02]  /*1550*/  FENCE.VIEW.ASYNC.T ;  /* 0x00000000000073c6 */ /* 0x000ea40000000200 */
[----:B--2---:R-:W-:Y:S06]  /*1560*/  BAR.SYNC.DEFER_BLOCKING 0x0 ;  /* 0x0000000000007b1d */ /* 0x004fec0000010000 */
[----:B-1----:R-:W1:Y:S01]  /*1570*/  LDTM.x8 R4, tmem[UR11] ;  /* 0x0000000b000479ee */ /* 0x002e6200081c0000 */
[----:B------:R-:W-:Y:S01]  /*1580*/  NOP ;  /* 0x0000000000007918 */ /* 0x000fe20000000000 */
[----:B------:R-:W-:Y:S05]  /*1590*/  @!P0 BRA `(.L_x_10) ;  /* 0x0000000000248947 */ /* 0x000fea0003800000 */
[C---:B-1----:R-:W-:Y:S01]  /*15a0*/  FMUL R4, R16.reuse, R4 ;  /* 0x0000000410047220 */ /* 0x042fe20000400000 */
[C---:B------:R-:W-:Y:S01]  /*15b0*/  FMUL R5, R16.reuse, R5 ;  /* 0x0000000510057220 */ /* 0x040fe20000400000 */
[C---:B------:R-:W-:Y:S01]  /*15c0*/  FMUL R6, R16.reuse, R6 ;  /* 0x0000000610067220 */ /* 0x040fe20000400000 */
[C---:B------:R-:W-:Y:S01]  /*15d0*/  FMUL R7, R16.reuse, R7 ;  /* 0x0000000710077220 */ /* 0x040fe20000400000 */
[C---:B------:R-:W-:Y:S01]  /*15e0*/  FMUL R8, R16.reuse, R8 ;  /* 0x0000000810087220 */ /* 0x040fe20000400000 */
[C---:B------:R-:W-:Y:S01]  /*15f0*/  FMUL R9, R16.reuse, R9 ;  /* 0x0000000910097220 */ /* 0x040fe20000400000 */
[C---:B------:R-:W-:Y:S01]  /*1600*/  FMUL R10, R16.reuse, R10 ;  /* 0x0000000a100a7220 */ /* 0x040fe20000400000 */
[----:B------:R-:W-:-:S04]  /*1610*/  FMUL R11, R16, R11 ;  /* 0x0000000b100b7220 */ /* 0x000fc80000400000 */
[----:B------:R2:W-:Y:S03]  /*1620*/  STTM.x8 tmem[UR11], R4 ;  /* 0x00000004000079ed */ /* 0x0005e600081c000b */
.L_x_10:
[----:B-1----:R-:W1:Y:S02]  /*1630*/  FENCE.VIEW.ASYNC.T ;  /* 0x00000000000073c6 */ /* 0x002e640000000200 */
[----:B-1----:R-:W-:Y:S01]  /*1640*/  BAR.SYNC.DEFER_BLOCKING 0x0 ;  /* 0x0000000000007b1d */ /* 0x002fe20000010000 */
[----:B0-----:R-:W-:Y:S01]  /*1650*/  FADD R18, R18, R21 ;  /* 0x0000001512127221 */ /* 0x001fe20000000000 */
[----:B------:R-:W-:Y:S01]  /*1660*/  UIADD3 UR6, UPT, UPT, UR10, 0x1700, URZ ;  /* 0x000017000a067890 */ /* 0x000fe2000fffe0ff */
[----:B------:R-:W-:Y:S02]  /*1670*/  FSEL R17, R17, -INF , P0 ;  /* 0xff80000011117808 */ /* 0x000fe40000000000 */
[----:B------:R-:W-:-:S05]  /*1680*/  FADD R18, R19, R18 ;  /* 0x0000001213127221 */ /* 0x000fca0000000000 */
[----:B------:R-:W-:Y:S01]  /*1690*/  FSEL R22, R18, 1, P0 ;  /* 0x3f80000012167808 */ /* 0x000fe20000000000 */
[----:B------:R0:W-:Y:S06]  /*16a0*/  MEMBAR.ALL.CTA ;  /* 0x0000000000007992 */ /* 0x0001ec0000008000 */
[----:B0-----:R-:W0:Y:S02]  /*16b0*/  FENCE.VIEW.ASYNC.S ;  /* 0x00000000000073c6 */ /* 0x001e240000000000 */
[----:B0-----:R-:W-:Y:S06]  /*16c0*/  BAR.SYNC.DEFER_BLOCKING 0x0 ;  /* 0x0000000000007b1d */ /* 0x001fec0000010000 */
[----:B------:R-:W-:Y:S05]  /*16d0*/  @!P1 BRA `(.L_x_11) ;  /* 0x0000000000449947 */ /* 0x000fea0003800000 */
[----:B------:R-:W-:Y:S01]  /*16e0*/  UIADD3 UR4, UPT, UPT, UR10, 0x1000, URZ ;  /* 0x000010000a047890 */ /* 0x000fe2000fffe0ff */
[----:B------:R-:W-:Y:S01]  /*16f0*/  BSSY.RECONVERGENT B0, `(.L_x_12) ;  /* 0x000000e000007945 */ /* 0x000fe20003800200 */
[----:B------:R-:W-:Y:S02]  /*1700*/  ELECT P0, URZ, PT ;  /* 0x0000000000ff782f */ /* 0x000fe40003800000 */
[----:B------:R-:W-:Y:S01]  /*1710*/  USHF.R.U32.HI UR4, URZ, 0x4, UR4 ;  /* 0x00000004ff047899 */ /* 0x000fe20008011604 */
[----:B------:R-:W-:Y:S01]  /*1720*/  UMOV UR14, 0x0 ;  /* 0x00000000000e7882 */ /* 0x000fe20000000000 */
[----:B------:R-:W-:Y:S02]  /*1730*/  UMOV UR15, 0x8040010 ;  /* 0x08040010000f7882 */ /* 0x000fe40000000000 */
[----:B------:R-:W-:Y:S01]  /*1740*/  USGXT.U32 UR4, UR4, 0xe ;  /* 0x0000000e0404789a */ /* 0x000fe20008000000 */
[----:B------:R-:W-:-:S08]  /*1750*/  UMOV UR5, 0xc0004010 ;  /* 0xc000401000057882 */ /* 0x000fd00000000000 */
[----:B------:R0:W-:Y:S01]  /*1760*/  UTCHMMA tmem[UR31], gdesc[UR4], tmem[UR27], tmem[UR14], idesc[UR15], UPT ;  /* 0x00ff0e041f0079ea */ /* 0x0001e2000b80001b */
[----:B------:R-:W-:Y:S05]  /*1770*/  @!P0 BRA `(.L_x_13) ;  /* 0x0000000000148947 */ /* 0x000fea0003800000 */
[----:B0-----:R-:W-:Y:S01]  /*1780*/  UMOV UR4, UR6 ;  /* 0x0000000600047c82 */ /* 0x001fe20008000000 */
[----:B------:R-:W-:Y:S02]  /*1790*/  UMOV UR5, URZ ;  /* 0x000000ff00057c82 */ /* 0x000fe40008000000 */
[----:B------:R-:W-:Y:S02]  /*17a0*/  UMOV UR4, UR4 ;  /* 0x0000000400047c82 */ /* 0x000fe40008000000 */
[----:B------:R1:W-:Y:S01]  /*17b0*/  UTCBAR [UR4], URZ ;  /* 0x000000ff040073e9 */ /* 0x0003e200080000ff */
[----:B------:R-:W-:Y:S02]  /*17c0*/  NOP ;  /* 0x0000000000007918 */ /* 0x000fe40000000000 */
.L_x_13:
[----:B01----:R-:W-:Y:S05]  /*17d0*/  BSYNC.RECONVERGENT B0 ;  /* 0x0000000000007941 */ /* 0x003fea0003800200 */
.L_x_12:
[----:B------:R-:W-:Y:S05]  /*17e0*/  BRA `(.L_x_14) ;  /* 0x0000000000087947 */ /* 0x000fea0003800000 */
.L_x_11:
[----:B------:R-:W-:-:S09]  /*17f0*/  UISETP.GE.AND UP0, UPT, UR8, URZ, UPT ;  /* 0x000000ff0800728c */ /* 0x000fd2000bf06270 */
[----:B------:R-:W-:Y:S05]  /*1800*/  BRA.U !UP0, `(.L_x_15) ;  /* 0x0000000d08607547 */ /* 0x000fea000b800000 */
.L_x_14:
[----:B------:R-:W-:Y:S01]  /*1810*/  USHF.R.U32.HI UR5, URZ, 0x4, UR10 ;  /* 0x00000004ff057899 */ /* 0x000fe2000801160a */
[----:B------:R-:W-:Y:S01]  /*1820*/  IMAD.MOV.U32 R16, RZ, RZ, RZ ;  /* 0x000000ffff107224 */ /* 0x000fe200078e00ff */
[----:B------:R-:W-:Y:S02]  /*1830*/  UIADD3 UR4, UPT, UPT, UR10, 0x1500, URZ ;  /* 0x000015000a047890 */ /* 0x000fe4000fffe0ff */
[----:B------:R-:W-:Y:S02]  /*1840*/  USHF.L.U32 UR23, UR23, 0x4, URZ ;  /* 0x0000000417177899 */ /* 0x000fe400080006ff */
[----:B------:R-:W-:Y:S02]  /*1850*/  USHF.L.U32 UR24, UR7, 0x4, URZ ;  /* 0x0000000407187899 */ /* 0x000fe400080006ff */
[----:B------:R-:W-:Y:S02]  /*1860*/  USGXT.U32 UR5, UR5, 0xe ;  /* 0x0000000e0505789a */ /* 0x000fe40008000000 */
[----:B------:R-:W-:Y:S01]  /*1870*/  USHF.R.U32.HI UR4, URZ, 0x4, UR4 ;  /* 0x00000004ff047899 */ /* 0x000fe20008011604 */
[----:B------:R-:W-:Y:S01]  /*1880*/  IMAD.U32 R21, RZ, RZ, UR23 ;  /* 0x00000017ff157e24 */ /* 0x000fe2000f8e00ff */
[----:B------:R-:W-:Y:S01]  /*1890*/  USHF.R.U32.HI UR20, URZ, 0x4, UR20 ;  /* 0x00000004ff147899 */ /* 0x000fe20008011614 */
[----:B------:R-:W-:Y:S01]  /*18a0*/  IMAD.U32 R20, RZ, RZ, UR24 ;  /* 0x00000018ff147e24 */ /* 0x000fe2000f8e00ff */
[----:B------:R-:W-:-:S02]  /*18b0*/  UIADD3 UR21, UPT, UPT, UR8, 0x70, URZ ;  /* 0x0000007008157890 */ /* 0x000fc4000fffe0ff */
[----:B------:R-:W-:Y:S02]  /*18c0*/  UISETP.NE.U32.AND UP3, UPT, UR25, URZ, UPT ;  /* 0x000000ff1900728c */ /* 0x000fe4000bf65070 */
[----:B------:R-:W-:Y:S02]  /*18d0*/  ULOP3.LUT UR28, UR5, 0x800000, URZ, 0xfc, !UPT ;  /* 0x00800000051c7892 */ /* 0x000fe4000f8efcff */
[----:B------:R-:W-:Y:S01]  /*18e0*/  USGXT.U32 UR22, UR4, 0xe ;  /* 0x0000000e0416789a */ /* 0x000fe20008000000 */
[----:B------:R-:W-:Y:S01]  /*18f0*/  UMOV UR25, 0x1 ;  /* 0x0000000100197882 */ /* 0x000fe20000000000 */
[----:B------:R-:W0:Y:S01]  /*1900*/  LDCU UR34, c[0x0][0x3a8] ;  /* 0x00007500ff2277ac */ /* 0x000e220008000800 */
[----:B------:R-:W-:Y:S01]  /*1910*/  USGXT.U32 UR20, UR20, 0xe ;  /* 0x0000000e1414789a */ /* 0x000fe20008000000 */
[----:B------:R-:W-:Y:S01]  /*1920*/  UMOV UR5, URZ ;  /* 0x000000ff00057c82 */ /* 0x000fe20008000000 */
[----:B------:R-:W-:Y:S01]  /*1930*/  UMOV UR8, URZ ;  /* 0x000000ff00087c82 */ /* 0x000fe20008000000 */
[----:B------:R-:W-:Y:S01]  /*1940*/  UMOV UR26, UR6 ;  /* 0x00000006001a7c82 */ /* 0x000fe20008000000 */
[----:B------:R-:W-:-:S08]  /*1950*/  UMOV UR4, URZ ;  /* 0x000000ff00047c82 */ /* 0x000fd00008000000 */
.L_x_20:
[----:B0-2---:R-:W-:-:S04]  /*1960*/  LEA R4, P0, R20, R24, 0x1 ;  /* 0x0000001814047211 */ /* 0x005fc800078008ff */
[----:B------:R-:W-:-:S05]  /*1970*/  LEA.HI.X.SX32 R5, R20, R25, 0x1, P0 ;  /* 0x0000001914057211 */ /* 0x000fca00000f0eff */
[----:B------:R-:W2:Y:S01]  /*1980*/  LDG.E.U16 R4, desc[UR18][R4.64] ;  /* 0x0000001204047981 */ /* 0x000ea2000c1e1500 */
[----:B------:R-:W-:Y:S01]  /*1990*/  UMOV UR6, 0x1 ;  /* 0x0000000100067882 */ /* 0x000fe20000000000 */
[----:B------:R-:W-:Y:S01]  /*19a0*/  VOTEU.ALL UP0, P6 ;  /* 0x0000000000ff7886 */ /* 0x000fe20003000000 */
[----:B------:R-:W-:-:S04]  /*19b0*/  @!UP2 UIADD3 UR6, UPT, UPT, -UR6, 0x100000, URZ ;  /* 0x001000000606a890 */ /* 0x000fc8000fffe1ff */
[----:B------:R-:W-:Y:S02]  /*19c0*/  @!UP2 USHF.L.U32 UR7, UR6, 0xb, URZ ;  /* 0x0000000b0607a899 */ /* 0x000fe400080006ff */
[----:B------:R-:W-:Y:S01]  /*19d0*/  @!UP2 USHF.L.U32 UR6, UR6, 0x1, URZ ;  /* 0x000000010606a899 */ /* 0x000fe200080006ff */
[----:B--2---:R1:W-:Y:S01]  /*19e0*/  STS.U16 [R13+UR10+0x1200], R4 ;  /* 0x001200040d007988 */ /* 0x0043e2000800040a */
[----:B------:R2:W-:Y:S06]  /*19f0*/  MEMBAR.ALL.CTA ;  /* 0x0000000000007992 */ /* 0x0005ec0000008000 */
[----:B--2---:R-:W-:Y:S04]  /*1a00*/  FENCE.VIEW.ASYNC.S ;  /* 0x00000000000073c6 */ /* 0x004fe80000000000 */
[----:B------:R-:W2:Y:S02]  /*1a10*/  FENCE.VIEW.ASYNC.S ;  /* 0x00000000000073c6 */ /* 0x000ea40000000000 */
[----:B--2---:R1:W2:Y:S02]  /*1a20*/  @!UP0 SYNCS.EXCH.64 URZ, [UR10+0x1400], UR6 ;  /* 0x001400060aff85b2 */ /* 0x0042a40008000100 */
[----:B--2---:R-:W-:Y:S06]  /*1a30*/  BAR.SYNC.DEFER_BLOCKING 0x0 ;  /* 0x0000000000007b1d */ /* 0x004fec0000010000 */
[----:B-1----:R-:W-:Y:S05]  /*1a40*/  BRA.U UP3, `(.L_x_16) ;  /* 0x0000000103307547 */ /* 0x002fea000b800000 */
[----:B------:R-:W-:Y:S01]  /*1a50*/  UIADD3 UR6, UPT, UPT, UR10, 0x1400, URZ ;  /* 0x000014000a067890 */ /* 0x000fe2000fffe0ff */
[----:B------:R-:W-:Y:S01]  /*1a60*/  UMOV UR7, URZ ;  /* 0x000000ff00077c82 */ /* 0x000fe20008000000 */
[----:B------:R-:W-:Y:S01]  /*1a70*/  UMOV UR16, UR28 ;  /* 0x0000001c00107c82 */ /* 0x000fe20008000000 */
[----:B------:R-:W-:Y:S01]  /*1a80*/  UMOV UR17, 0x40004040 ;  /* 0x4000404000117882 */ /* 0x000fe20000000000 */
[----:B------:R-:W-:Y:S01]  /*1a90*/  UMOV UR14, UR20 ;  /* 0x00000014000e7c82 */ /* 0x000fe20008000000 */
[----:B------:R-:W-:Y:S01]  /*1aa0*/  UMOV UR15, 0xc0004010 ;  /* 0xc0004010000f7882 */ /* 0x000fe20000000000 */
[----:B------:R-:W-:Y:S01]  /*1ab0*/  UMOV UR32, 0x0 ;  /* 0x0000000000207882 */ /* 0x000fe20000000000 */
[----:B------:R-:W-:Y:S01]  /*1ac0*/  UMOV UR33, 0x8048010 ;  /* 0x0804801000217882 */ /* 0x000fe20000000000 */
[----:B------:R-:W-:Y:S01]  /*1ad0*/  UMOV UR6, UR6 ;  /* 0x0000000600067c82 */ /* 0x000fe20008000000 */
[----:B------:R1:W-:Y:S01]  /*1ae0*/  UTCHMMA gdesc[UR16], gdesc[UR14], tmem[UR30], tmem[UR32], idesc[UR33], !UPT ;  /* 0x00ff200e100075ea */ /* 0x0003e2000f80001e */
[----:B------:R1:W-:Y:S01]  /*1af0*/  UTCBAR [UR6], URZ ;  /* 0x000000ff060073e9 */ /* 0x0003e200080000ff */
[----:B------:R-:W-:-:S02]  /*1b00*/  NOP ;  /* 0x0000000000007918 */ /* 0x000fc40000000000 */
.L_x_16:
[----:B------:R-:W2:Y:S01]  /*1b10*/  SYNCS.PHASECHK.TRANS64.TRYWAIT P0, [UR10+0x1400], RZ ;  /* 0x001400ffff0075a7 */ /* 0x000ea2000800110a */
[----:B------:R-:W-:-:S04]  /*1b20*/  IADD3 R30, P1, PT, R14, UR5, RZ ;  /* 0x000000050e1e7c10 */ /* 0x000fc8000ff3e0ff */
[C---:B------:R-:W-:Y:S01]  /*1b30*/  IADD3 R4, P2, PT, R30.reuse, 0x12, RZ ;  /* 0x000000121e047810 */ /* 0x040fe20007f5e0ff */
[----:B------:R-:W-:Y:S01]  /*1b40*/  IMAD.X R18, RZ, RZ, UR8, P1 ;  /* 0x00000008ff127e24 */ /* 0x000fe200088e06ff */
[----:B------:R-:W-:Y:S02]  /*1b50*/  IADD3 R28, P1, PT, R30, 0x10, RZ ;  /* 0x000000101e1c7810 */ /* 0x000fe40007f3e0ff */
[----:B------:R-:W-:Y:S02]  /*1b60*/  ISETP.GT.U32.AND P5, PT, R4, R15, PT ;  /* 0x0000000f0400720c */ /* 0x000fe40003fa4070 */
[C---:B------:R-:W-:Y:S02]  /*1b70*/  IADD3 R32, P3, PT, R30.reuse, 0x13, RZ ;  /* 0x000000131e207810 */ /* 0x040fe40007f7e0ff */
[----:B------:R-:W-:Y:S01]  /*1b80*/  IADD3 R34, P4, PT, R30, 0x14, RZ ;  /* 0x000000141e227810 */ /* 0x000fe20007f9e0ff */
[----:B--2---:R-:W-:-:S12]  /*1b90*/  @!P0 BRA `(.L_x_17) ;  /* 0x0000001400948947 */ /* 0x004fd80003800000 */
.L_x_25:
[----:B------:R-:W-:Y:S01]  /*1ba0*/  BAR.SYNC.DEFER_BLOCKING 0x0 ;  /* 0x0000000000007b1d */ /* 0x000fe20000010000 */
[-C--:B------:R-:W-:Y:S01]  /*1bb0*/  ISETP.GT.U32.AND P0, PT, R32, R15.reuse, PT ;  /* 0x0000000f2000720c */ /* 0x080fe20003f04070 */
[--C-:B------:R-:W-:Y:S01]  /*1bc0*/  IMAD.X R33, RZ, RZ, R18.reuse, P1 ;  /* 0x000000ffff217224 */ /* 0x100fe200008e0612 */
[-C--:B------:R-:W-:Y:S01]  /*1bd0*/  ISETP.GT.U32.AND P1, PT, R34, R15.reuse, PT ;  /* 0x0000000f2200720c */ /* 0x080fe20003f24070 */
[--C-:B------:R-:W-:Y:S01]  /*1be0*/  IMAD.X R32, RZ, RZ, R18.reuse, P2 ;  /* 0x000000ffff207224 */ /* 0x100fe200010e0612 */
[----:B------:R-:W-:Y:S01]  /*1bf0*/  IADD3 R34, P2, PT, R30, 0x15, RZ ;  /* 0x000000151e227810 */ /* 0x000fe20007f5e0ff */
[--C-:B------:R-:W-:Y:S01]  /*1c00*/  IMAD.X R31, RZ, RZ, R18.reuse, P3 ;  /* 0x000000ffff1f7224 */ /* 0x100fe200018e0612 */
[CC--:B------:R-:W-:Y:S01]  /*1c10*/  ISETP.GT.U32.AND P3, PT, R28.reuse, R15.reuse, PT ;  /* 0x0000000f1c00720c */ /* 0x0c0fe20003f64070 */
[----:B------:R-:W-:Y:S01]  /*1c20*/  LDTM.16dp32bit_t0_t15.x8 R4, tmem[UR12] ;  /* 0x0000000c000479ee */ /* 0x000fe20008980000 */
[----:B------:R-:W2:Y:S01]  /*1c30*/  LDTM.16dp32bit_t16_t31.x8 R4, tmem[UR12+0x8] ;  /* 0x0000080c000479ee */ /* 0x000ea200089a0000 */
[--C-:B------:R-:W-:Y:S01]  /*1c40*/  IMAD.X R29, RZ, RZ, R18.reuse, P4 ;  /* 0x000000ffff1d7224 */ /* 0x100fe200020e0612 */
[----:B------:R-:W-:Y:S01]  /*1c50*/  ISETP.GE.U32.AND P4, PT, R28, R15, PT ;  /* 0x0000000f1c00720c */ /* 0x000fe20003f86070 */
[----:B------:R-:W-:Y:S01]  /*1c60*/  IMAD.X R23, RZ, RZ, R18, P2 ;  /* 0x000000ffff177224 */ /* 0x000fe200010e0612 */
[----:B------:R-:W-:Y:S01]  /*1c70*/  IADD3 R28, P2, PT, R30, 0x16, RZ ;  /* 0x000000161e1c7810 */ /* 0x000fe20007f5e0ff */
[----:B------:R-:W-:Y:S01]  /*1c80*/  IMAD.U32 R16, R16, -0x80000000, RZ ;  /* 0x8000000010107824 */ /* 0x000fe200078e00ff */
[----:B------:R-:W-:-:S02]  /*1c90*/  ISETP.GT.U32.AND.EX P3, PT, R33, RZ, PT, P3 ;  /* 0x000000ff2100720c */ /* 0x000fc40003f64130 */
[----:B------:R-:W-:Y:S01]  /*1ca0*/  ISETP.GE.U32.AND.EX P4, PT, R33, RZ, PT, P4 ;  /* 0x000000ff2100720c */ /* 0x000fe20003f86140 */
[--C-:B------:R-:W-:Y:S01]  /*1cb0*/  IMAD.X R19, RZ, RZ, R18.reuse, P2 ;  /* 0x000000ffff137224 */ /* 0x100fe200010e0612 */
[----:B------:R-:W-:Y:S02]  /*1cc0*/  IADD3 R30, P2, PT, R30, 0x17, RZ ;  /* 0x000000171e1e7810 */ /* 0x000fe40007f5e0ff */
[----:B------:R-:W-:Y:S02]  /*1cd0*/  ISETP.GT.U32.AND.EX P5, PT, R32, RZ, PT, P5 ;  /* 0x000000ff2000720c */ /* 0x000fe40003fa4150 */
[----:B------:R-:W-:Y:S01]  /*1ce0*/  ISETP.GT.U32.AND.EX P0, PT, R31, RZ, PT, P0 ;  /* 0x000000ff1f00720c */ /* 0x000fe20003f04100 */
[----:B------:R-:W-:Y:S01]  /*1cf0*/  IMAD.X R18, RZ, RZ, R18, P2 ;  /* 0x000000ffff127224 */ /* 0x000fe200010e0612 */
[----:B------:R-:W-:Y:S01]  /*1d00*/  ISETP.GT.U32.AND P2, PT, R34, R15, PT ;  /* 0x0000000f2200720c */ /* 0x000fe20003f44070 */
[----:B------:R-:W3:Y:S01]  /*1d10*/  @!P6 SYNCS.CCTL.IV [UR10+0x1400] ;  /* 0x00140000ff00e9b1 */ /* 0x000ee2000800000a */
[----:B------:R-:W-:Y:S01]  /*1d20*/  ISETP.GT.U32.AND.EX P1, PT, R29, RZ, PT, P1 ;  /* 0x000000ff1d00720c */ /* 0x000fe20003f24110 */
[----:B------:R-:W-:Y:S01]  /*1d30*/  NOP ;  /* 0x0000000000007918 */ /* 0x000fe20000000000 */
[----:B------:R-:W-:Y:S01]  /*1d40*/  ISETP.GT.U32.AND.EX P2, PT, R23, RZ, PT, P2 ;  /* 0x000000ff1700720c */ /* 0x000fe20003f44120 */
[----:B0-2---:R-:W-:Y:S01]  /*1d50*/  FMUL R4, R4, UR34 ;  /* 0x0000002204047c20 */ /* 0x005fe20008400000 */
[----:B------:R-:W-:Y:S01]  /*1d60*/  FMUL R33, R5, UR34 ;  /* 0x0000002205217c20 */ /* 0x000fe20008400000 */
[----:B------:R-:W-:Y:S01]  /*1d70*/  FMUL R6, R6, UR34 ;  /* 0x0000002206067c20 */ /* 0x000fe20008400000 */
[----:B------:R-:W-:Y:S01]  /*1d80*/  FMUL R8, R8, UR34 ;  /* 0x0000002208087c20 */ /* 0x000fe20008400000 */
[----:B------:R-:W-:Y:S01]  /*1d90*/  FMUL R10, R10, UR34 ;  /* 0x000000220a0a7c20 */ /* 0x000fe20008400000 */
[----:B------:R-:W-:Y:S01]  /*1da0*/  FSEL R5, R4, -INF , !P3 ;  /* 0xff80000004057808 */ /* 0x000fe20005800000 */
[----:B------:R-:W-:Y:S01]  /*1db0*/  FMUL R11, R11, UR34 ;  /* 0x000000220b0b7c20 */ /* 0x000fe20008400000 */
[----:B------:R-:W-:-:S02]  /*1dc0*/  FSEL R4, R33, -INF , !P4 ;  /* 0xff80000021047808 */ /* 0x000fc40006000000 */
[-C--:B------:R-:W-:Y:S02]  /*1dd0*/  ISETP.GT.U32.AND P4, PT, R30, R15.reuse, PT ;  /* 0x0000000f1e00720c */ /* 0x080fe40003f84070 */
[----:B------:R-:W-:Y:S02]  /*1de0*/  ISETP.GT.U32.AND P3, PT, R28, R15, PT ;  /* 0x0000000f1c00720c */ /* 0x000fe40003f64070 */
[----:B------:R-:W-:Y:S01]  /*1df0*/  ISETP.GT.U32.AND.EX P4, PT, R18, RZ, PT, P4 ;  /* 0x000000ff1200720c */ /* 0x000fe20003f84140 */
[----:B------:R-:W-:Y:S01]  /*1e00*/  FMUL R18, R7, UR34 ;  /* 0x0000002207127c20 */ /* 0x000fe20008400000 */
[----:B------:R-:W-:Y:S02]  /*1e10*/  FSEL R7, R6, -INF , !P5 ;  /* 0xff80000006077808 */ /* 0x000fe40006800000 */
[----:B------:R-:W-:Y:S01]  /*1e20*/  ISETP.GT.U32.AND.EX P3, PT, R19, RZ, PT, P3 ;  /* 0x000000ff1300720c */ /* 0x000fe20003f64130 */
[----:B------:R-:W-:Y:S01]  /*1e30*/  FMUL R19, R9, UR34 ;  /* 0x0000002209137c20 */ /* 0x000fe20008400000 */
[----:B------:R-:W-:-:S02]  /*1e40*/  FSEL R9, R18, -INF , !P0 ;  /* 0xff80000012097808 */ /* 0x000fc40004000000 */
[----:B------:R-:W-:Y:S02]  /*1e50*/  FSEL R6, R8, -INF , !P1 ;  /* 0xff80000008067808 */ /* 0x000fe40004800000 */
[----:B------:R-:W-:Y:S02]  /*1e60*/  FMNMX3 R18, R5, R4, R7, !PT ;  /* 0x0000000405127276 */ /* 0x000fe40007800007 */
[----:B------:R-:W-:Y:S02]  /*1e70*/  FSEL R8, R19, -INF , !P2 ;  /* 0xff80000013087808 */ /* 0x000fe40005000000 */
[----:B------:R-:W-:Y:S02]  /*1e80*/  FSEL R19, R10, -INF , !P3 ;  /* 0xff8000000a137808 */ /* 0x000fe40005800000 */
[----:B------:R-:W-:Y:S02]  /*1e90*/  FMNMX3 R18, R18, R9, R6, !PT ;  /* 0x0000000912127276 */ /* 0x000fe40007800006 */
[----:B------:R-:W-:-:S02]  /*1ea0*/  FSEL R11, R11, -INF , !P4 ;  /* 0xff8000000b0b7808 */ /* 0x000fc40006000000 */
[----:B------:R-:W-:Y:S02]  /*1eb0*/  FMNMX3 R18, R18, R8, R19, !PT ;  /* 0x0000000812127276 */ /* 0x000fe40007800013 */
[----:B------:R-:W-:Y:S02]  /*1ec0*/  LEA R32, P1, R21, R26, 0x1 ;  /* 0x0000001a15207211 */ /* 0x000fe400078208ff */
[----:B------:R-:W-:Y:S02]  /*1ed0*/  FMNMX R18, R11, R18, !PT ;  /* 0x000000120b127209 */ /* 0x000fe40007800000 */
[----:B------:R-:W-:-:S03]  /*1ee0*/  LEA.HI.X.SX32 R33, R21, R27, 0x1, P1 ;  /* 0x0000001b15217211 */ /* 0x000fc600008f0eff */
[----:B------:R-:W0:Y:S02]  /*1ef0*/  SHFL.BFLY PT, R28, R18, 0x10, 0x1f ;  /* 0x0e001f00121c7f89 */ /* 0x000e2400000e0000 */
[----:B0-----:R-:W-:-:S05]  /*1f00*/  FMNMX3 R28, R18, R28, R17, !PT ;  /* 0x0000001c121c7276 */ /* 0x001fca0007800011 */
[--C-:B------:R-:W-:Y:S01]  /*1f10*/  FADD R7, R7, -R28.reuse ;  /* 0x8000001c07077221 */ /* 0x100fe20000000000 */
[--C-:B------:R-:W-:Y:S01]  /*1f20*/  FADD R5, R5, -R28.reuse ;  /* 0x8000001c05057221 */ /* 0x100fe20000000000 */
[--C-:B------:R-:W-:Y:S01]  /*1f30*/  FADD R9, R9, -R28.reuse ;  /* 0x8000001c09097221 */ /* 0x100fe20000000000 */
[--C-:B------:R-:W-:Y:S01]  /*1f40*/  FADD R8, R8, -R28.reuse ;  /* 0x8000001c08087221 */ /* 0x100fe20000000000 */
[----:B------:R-:W-:Y:S01]  /*1f50*/  FMUL R29, R7, 1.4426950216293334961 ;  /* 0x3fb8aa3b071d7820 */ /* 0x000fe20000400000 */
[----:B------:R-:W-:Y:S01]  /*1f60*/  FADD R7, -R28, R17 ;  /* 0x000000111c077221 */ /* 0x000fe20000000100 */
[----:B------:R-:W-:Y:S01]  /*1f70*/  FMUL R10, R5, 1.4426950216293334961 ;  /* 0x3fb8aa3b050a7820 */ /* 0x000fe20000400000 */
[--C-:B------:R-:W-:Y:S01]  /*1f80*/  FADD R5, R4, -R28.reuse ;  /* 0x8000001c04057221 */ /* 0x100fe20000000000 */
[----:B------:R-:W-:Y:S01]  /*1f90*/  MUFU.EX2 R17, R29 ;  /* 0x0000001d00117308 */ /* 0x000fe20000000800 */
[----:B------:R-:W-:Y:S01]  /*1fa0*/  FMUL R23, R7, 1.4426950216293334961 ;  /* 0x3fb8aa3b07177820 */ /* 0x000fe20000400000 */
[--C-:B------:R-:W-:Y:S01]  /*1fb0*/  FADD R7, R6, -R28.reuse ;  /* 0x8000001c06077221 */ /* 0x100fe20000000000 */
[----:B------:R-:W-:Y:S01]  /*1fc0*/  FMUL R5, R5, 1.4426950216293334961 ;  /* 0x3fb8aa3b05057820 */ /* 0x000fe20000400000 */
[----:B------:R-:W-:Y:S01]  /*1fd0*/  FMUL R9, R9, 1.4426950216293334961 ;  /* 0x3fb8aa3b09097820 */ /* 0x000fe20000400000 */
[--C-:B------:R-:W-:Y:S01]  /*1fe0*/  FADD R19, R19, -R28.reuse ;  /* 0x8000001c13137221 */ /* 0x100fe20000000000 */
[----:B------:R-:W-:Y:S01]  /*1ff0*/  FMUL R18, R7, 1.4426950216293334961 ;  /* 0x3fb8aa3b07127820 */ /* 0x000fe20000400000 */
[----:B------:R-:W-:Y:S01]  /*2000*/  FMUL R7, R8, 1.4426950216293334961 ;  /* 0x3fb8aa3b08077820 */ /* 0x000fe20000400000 */
[----:B------:R-:W3:Y:S01]  /*2010*/  MUFU.EX2 R23, R23 ;  /* 0x0000001700177308 */ /* 0x000ee20000000800 */
[----:B------:R-:W-:Y:S01]  /*2020*/  FMUL R19, R19, 1.4426950216293334961 ;  /* 0x3fb8aa3b13137820 */ /* 0x000fe20000400000 */
[----:B------:R-:W-:-:S04]  /*2030*/  FADD R11, R11, -R28 ;  /* 0x8000001c0b0b7221 */ /* 0x000fc80000000000 */
[----:B------:R-:W-:Y:S02]  /*2040*/  FMUL R8, R11, 1.4426950216293334961 ;  /* 0x3fb8aa3b0b087820 */ /* 0x000fe40000400000 */
[----:B------:R-:W-:Y:S08]  /*2050*/  MUFU.EX2 R4, R10 ;  /* 0x0000000a00047308 */ /* 0x000ff00000000800 */
[----:B------:R-:W0:Y:S01]  /*2060*/  MUFU.EX2 R5, R5 ;  /* 0x0000000500057308 */ /* 0x000e220000000800 */
[----:B---3--:R2:W-:Y:S01]  /*2070*/  STSM.16.M88 [R12+0x1200], R23 ;  /* 0x001200170c007844 */ /* 0x0085e20000000000 */
[----:B------:R-:W-:Y:S06]  /*2080*/  BAR.SYNC.DEFER_BLOCKING 0x0 ;  /* 0x0000000000007b1d */ /* 0x000fec0000010000 */
[----:B------:R3:W4:Y:S01]  /*2090*/  MUFU.EX2 R6, R9 ;  /* 0x0000000900067308 */ /* 0x0007220000000800 */
[----:B0-----:R-:W-:-:S07]  /*20a0*/  FADD R10, R4, R5 ;  /* 0x00000005040a7221 */ /* 0x001fce0000000000 */
[----:B------:R-:W0:Y:S01]  /*20b0*/  MUFU.EX2 R18, R18 ;  /* 0x0000001200127308 */ /* 0x000e220000000800 */
[----:B---3--:R-:W-:-:S07]  /*20c0*/  FADD R9, R17, R10 ;  /* 0x0000000a11097221 */ /* 0x008fce0000000000 */
[----:B------:R-:W3:Y:S01]  /*20d0*/  MUFU.EX2 R7, R7 ;  /* 0x0000000700077308 */ /* 0x000ee20000000800 */
[----:B----4-:R-:W-:Y:S01]  /*20e0*/  FADD R9, R6, R9 ;  /* 0x0000000906097221 */ /* 0x010fe20000000000 */
[----:B------:R2:W4:Y:S01]  /*20f0*/  LDSM.16.M88 R31, [R3+UR10+0x1200] ;  /* 0x0012000a031f783b */ /* 0x0005220008000000 */
[----:B------:R-:W5:Y:S05]  /*2100*/  SYNCS.PHASECHK.TRANS64.TRYWAIT P0, [UR26], R16 ;  /* 0x00000010ff0075a7 */ /* 0x000f6a000800111a */
[----:B------:R-:W1:Y:S01]  /*2110*/  MUFU.EX2 R19, R19 ;  /* 0x0000001300137308 */ /* 0x000e620000000800 */
[----:B0-----:R-:W-:-:S07]  /*2120*/  FADD R10, R18, R9 ;  /* 0x00000009120a7221 */ /* 0x001fce0000000000 */
[----:B------:R-:W0:Y:S01]  /*2130*/  MUFU.EX2 R8, R8 ;  /* 0x0000000800087308 */ /* 0x000e220000000800 */
[----:B---3--:R-:W-:-:S04]  /*2140*/  FADD R10, R7, R10 ;  /* 0x0000000a070a7221 */ /* 0x008fc80000000000 */
[----:B-1----:R-:W-:-:S04]  /*2150*/  FADD R9, R19, R10 ;  /* 0x0000000a13097221 */ /* 0x002fc80000000000 */
[----:B0-----:R-:W-:-:S05]  /*2160*/  FADD R30, R8, R9 ;  /* 0x00000009081e7221 */ /* 0x001fca0000000000 */
[----:B------:R2:W0:Y:S01]  /*2170*/  SHFL.BFLY PT, R29, R30, 0x10, 0x1f ;  /* 0x0e001f001e1d7f89 */ /* 0x00042200000e0000 */
[----:B----45:R-:W-:Y:S05]  /*2180*/  @!P0 BRA `(.L_x_18) ;  /* 0x0000001000248947 */ /* 0x030fea0003800000 */
.L_x_26:
[----:B------:R-:W3:Y:S01]  /*2190*/  LDG.E.U16 R32, desc[UR18][R32.64] ;  /* 0x0000001220207981 */ /* 0x000ee2000c1e1500 */
[----:B------:R-:W-:Y:S01]  /*21a0*/  F2FP.F16.F32.PACK_AB R16, R5, R4 ;  /* 0x000000040510723e */ /* 0x000fe200000000ff */
[----:B------:R-:W-:Y:S01]  /*21b0*/  ULEA UR26, UR25, UR10, 0x3 ;  /* 0x0000000a191a7291 */ /* 0x000fe2000f8e18ff */
[----:B------:R-:W-:Y:S01]  /*21c0*/  F2FP.F16.F32.PACK_AB R17, R6, R17 ;  /* 0x000000110611723e */ /* 0x000fe200000000ff */
[----:B0-2---:R-:W-:Y:S01]  /*21d0*/  FADD R30, R30, R29 ;  /* 0x0000001d1e1e7221 */ /* 0x005fe20000000000 */
[----:B------:R-:W-:Y:S01]  /*21e0*/  F2FP.F16.F32.PACK_AB R18, R7, R18 ;  /* 0x000000120712723e */ /* 0x000fe200000000ff */
[----:B------:R-:W-:Y:S01]  /*21f0*/  UIADD3 UR26, UPT, UPT, UR26, 0x1700, URZ ;  /* 0x000017001a1a7890 */ /* 0x000fe2000fffe0ff */
[----:B------:R-:W-:Y:S01]  /*2200*/  F2FP.F16.F32.PACK_AB R19, R8, R19 ;  /* 0x000000130813723e */ /* 0x000fe200000000ff */
[----:B------:R-:W-:-:S03]  /*2210*/  UMOV UR16, UR4 ;  /* 0x0000000400107c82 */ /* 0x000fc60008000000 */
[----:B------:R-:W-:Y:S01]  /*2220*/  STTM.16dp32bit_t0_t15.x4 tmem[UR13], R16 ;  /* 0x00000010000079ed */ /* 0x000fe2000890000d */
[----:B------:R-:W-:Y:S01]  /*2230*/  STTM.16dp32bit_t16_t31.x4 tmem[UR13+0x4], R16 ;  /* 0x00000410000079ed */ /* 0x000fe2000892000d */
[----:B---3--:R0:W-:Y:S01]  /*2240*/  STS.U16 [R13+UR10+0x1500], R32 ;  /* 0x001500200d007988 */ /* 0x0081e2000800040a */
[----:B------:R-:W1:Y:S02]  /*2250*/  FENCE.VIEW.ASYNC.T ;  /* 0x00000000000073c6 */ /* 0x000e640000000200 */
[----:B-1----:R-:W-:Y:S06]  /*2260*/  BAR.SYNC.DEFER_BLOCKING 0x0 ;  /* 0x0000000000007b1d */ /* 0x002fec0000010000 */
[----:B------:R-:W1:Y:S01]  /*2270*/  LDTM.x8 R4, tmem[UR11] ;  /* 0x0000000b000479ee */ /* 0x000e6200081c0000 */
[----:B------:R-:W-:Y:S01]  /*2280*/  NOP ;  /* 0x0000000000007918 */ /* 0x000fe20000000000 */
        /* <DEDUP_REMOVED lines=8> */
[----:B------:R0:W-:Y:S01]  /*2310*/  STTM.x8 tmem[UR11], R4 ;  /* 0x00000004000079ed */ /* 0x0001e200081c000b */
[----:B------:R-:W1:Y:S02]  /*2320*/  FENCE.VIEW.ASYNC.T ;  /* 0x00000000000073c6 */ /* 0x000e640000000200 */
[----:B-1----:R-:W-:Y:S06]  /*2330*/  BAR.SYNC.DEFER_BLOCKING 0x0 ;  /* 0x0000000000007b1d */ /* 0x002fec0000010000 */
[----:B------:R1:W-:Y:S06]  /*2340*/  MEMBAR.ALL.CTA ;  /* 0x0000000000007992 */ /* 0x0003ec0000008000 */
[----:B-1----:R-:W1:Y:S02]  /*2350*/  FENCE.VIEW.ASYNC.S ;  /* 0x00000000000073c6 */ /* 0x002e640000000000 */
[----:B-1----:R-:W-:Y:S06]  /*2360*/  BAR.SYNC.DEFER_BLOCKING 0x0 ;  /* 0x0000000000007b1d */ /* 0x002fec0000010000 */
[----:B------:R-:W-:Y:S05]  /*2370*/  BRA.U UP3, `(.L_x_19) ;  /* 0x0000000103287547 */ /* 0x000fea000b800000 */
[----:B------:R-:W-:Y:S01]  /*2380*/  UMOV UR6, UR26 ;  /* 0x0000001a00067c82 */ /* 0x000fe20008000000 */
[----:B------:R-:W-:Y:S01]  /*2390*/  UMOV UR7, URZ ;  /* 0x000000ff00077c82 */ /* 0x000fe20008000000 */
[----:B------:R-:W-:Y:S01]  /*23a0*/  UMOV UR14, UR22 ;  /* 0x00000016000e7c82 */ /* 0x000fe20008000000 */
[----:B------:R-:W-:Y:S01]  /*23b0*/  UMOV UR15, 0xc0004010 ;  /* 0xc0004010000f7882 */ /* 0x000fe20000000000 */
[----:B------:R-:W-:Y:S01]  /*23c0*/  UMOV UR32, 0x0 ;  /* 0x0000000000207882 */ /* 0x000fe20000000000 */
[----:B------:R-:W-:Y:S01]  /*23d0*/  UMOV UR33, 0x8040010 ;  /* 0x0804001000217882 */ /* 0x000fe20000000000 */
[----:B------:R-:W-:Y:S01]  /*23e0*/  UMOV UR6, UR6 ;  /* 0x0000000600067c82 */ /* 0x000fe20008000000 */
[----:B------:R1:W-:Y:S01]  /*23f0*/  UTCHMMA tmem[UR31], gdesc[UR14], tmem[UR27], tmem[UR32], idesc[UR33], UPT ;  /* 0x00ff200e1f0079ea */ /* 0x0003e2000b80001b */
[----:B------:R1:W-:Y:S01]  /*2400*/  UTCBAR [UR6], URZ ;  /* 0x000000ff060073e9 */ /* 0x0003e200080000ff */
[----:B------:R-:W-:Y:S02]  /*2410*/  NOP ;  /* 0x0000000000007918 */ /* 0x000fe40000000000 */
.L_x_19:
[----:B------:R-:W-:Y:S01]  /*2420*/  UIADD3 UR5, UP0, UPT, UR5, 0x10, URZ ;  /* 0x0000001005057890 */ /* 0x000fe2000ff1e0ff */
[----:B------:R-:W-:Y:S01]  /*2430*/  FFMA R22, R23, R22, R30 ;  /* 0x0000001617167223 */ /* 0x000fe2000000001e */
[----:B------:R-:W-:Y:S01]  /*2440*/  UIADD3 UR25, UPT, UPT, UR25, 0x1, URZ ;  /* 0x0000000119197890 */ /* 0x000fe2000fffe0ff */
[----:B------:R-:W-:Y:S01]  /*2450*/  VIADD R21, R21, UR23 ;  /* 0x0000001715157c36 */ /* 0x000fe20008000000 */
[----:B------:R-:W-:Y:S01]  /*2460*/  UIADD3.X UR8, UPT, UPT, URZ, UR8, URZ, UP0, !UPT ;  /* 0x00000008ff087290 */ /* 0x000fe200087fe4ff */
[----:B------:R-:W-:Y:S01]  /*2470*/  VIADD R20, R20, UR24 ;  /* 0x0000001814147c36 */ /* 0x000fe20008000000 */
[----:B------:R-:W-:Y:S01]  /*2480*/  UISETP.GE.U32.AND UP0, UPT, UR5, UR21, UPT ;  /* 0x000000150500728c */ /* 0x000fe2000bf06070 */
[----:B------:R-:W-:Y:S01]  /*2490*/  IMAD.U32 R16, RZ, RZ, UR16 ;  /* 0x00000010ff107e24 */ /* 0x000fe2000f8e00ff */
[----:B------:R-:W-:Y:S01]  /*24a0*/  UISETP.GT.AND UP4, UPT, UR25, 0x1, UPT ;  /* 0x000000011900788c */ /* 0x000fe2000bf84270 */
[----:B------:R-:W-:Y:S01]  /*24b0*/  IMAD.MOV.U32 R17, RZ, RZ, R28 ;  /* 0x000000ffff117224 */ /* 0x000fe200078e001c */
[----:B------:R-:W-:-:S02]  /*24c0*/  UISETP.GE.U32.AND.EX UP0, UPT, UR8, URZ, UPT, UP0 ;  /* 0x000000ff0800728c */ /* 0x000fc4000bf06100 */
[----:B-1----:R-:W-:Y:S02]  /*24d0*/  USEL UR6, URZ, 0x1, !UP4 ;  /* 0x00000001ff067887 */ /* 0x002fe4000e000000 */
[----:B------:R-:W-:Y:S02]  /*24e0*/  USEL UR25, UR25, URZ, !UP4 ;  /* 0x000000ff19197287 */ /* 0x000fe4000e000000 */
[----:B------:R-:W-:-:S03]  /*24f0*/  ULOP3.LUT UR4, UR4, UR6, URZ, 0x3c, !UPT ;  /* 0x0000000604047292 */ /* 0x000fc6000f8e3cff */
[----:B------:R-:W-:Y:S09]  /*2500*/  BRA.U !UP0, `(.L_x_20) ;  /* 0xfffffff508147547 */ /* 0x000ff2000b83ffff */
[----:B------:R-:W-:Y:S01]  /*2510*/  UISETP.GE.AND UP0, UPT, UR29, 0x1, UPT ;  /* 0x000000011d00788c */ /* 0x000fe2000bf06270 */
[----:B------:R-:W-:-:S08]  /*2520*/  IMAD.MOV.U32 R17, RZ, RZ, R28 ;  /* 0x000000ffff117224 */ /* 0x000fd000078e001c */
[----:B------:R-:W-:Y:S05]  /*2530*/  BRA.U !UP0, `(.L_x_15) ;  /* 0x0000000108147547 */ /* 0x000fea000b800000 */
[----:B------:R-:W-:-:S06]  /*2540*/  USHF.L.U32 UR4, UR16, 0x1f, URZ ;  /* 0x0000001f10047899 */ /* 0x000fcc00080006ff */
[----:B0-----:R-:W-:-:S04]  /*2550*/  IMAD.U32 R4, RZ, RZ, UR4 ;  /* 0x00000004ff047e24 */ /* 0x001fc8000f8e00ff */
[----:B------:R-:W0:Y:S02]  /*2560*/  SYNCS.PHASECHK.TRANS64.TRYWAIT P0, [UR26], R4 ;  /* 0x00000004ff0075a7 */ /* 0x000e24000800111a */
[----:B0-----:R-:W-:Y:S05]  /*2570*/  @!P0 BRA `(.L_x_21) ;  /* 0x0000000c00348947 */ /* 0x001fea0003800000 */
.L_x_27:
[----:B------:R-:W-:-:S07]  /*2580*/  IMAD.MOV.U32 R17, RZ, RZ, R28 ;  /* 0x000000ffff117224 */ /* 0x000fce00078e001c */
.L_x_15:
[----:B------:R-:W-:Y:S01]  /*2590*/  BAR.SYNC.DEFER_BLOCKING 0x0 ;  /* 0x0000000000007b1d */ /* 0x000fe20000010000 */
[----:B------:R-:W-:Y:S01]  /*25a0*/  FSETP.GEU.AND P1, PT, R22, 1.175494350822287508e-38, PT ;  /* 0x008000001600780b */ /* 0x000fe20003f2e000 */
[C---:B0-----:R-:W-:Y:S01]  /*25b0*/  IMAD.SHL.U32 R13, R0.reuse, 0x10, RZ ;  /* 0x00000010000d7824 */ /* 0x041fe200078e00ff */
[C---:B------:R-:W-:Y:S01]  /*25c0*/  LOP3.LUT R14, R0.reuse, 0x18, RZ, 0xc0, !PT ;  /* 0x00000018000e7812 */ /* 0x040fe200078ec0ff */
[----:B------:R-:W-:Y:S02]  /*25d0*/  IMAD.SHL.U32 R16, R0, 0x4, RZ ;  /* 0x0000000400107824 */ /* 0x000fe400078e00ff */
[----:B------:R-:W0:Y:S01]  /*25e0*/  LDCU.64 UR4, c[0x0][0x3e0] ;  /* 0x00007c00ff0477ac */ /* 0x000e220008000a00 */
[C---:B------:R-:W-:Y:S02]  /*25f0*/  LEA R21, R14.reuse, UR10, 0x6 ;  /* 0x0000000a0e157c11 */ /* 0x040fe4000f8e30ff */
[C---:B------:R-:W-:Y:S02]  /*2600*/  LOP3.LUT R15, R13.reuse, 0x870, RZ, 0xc0, !PT ;  /* 0x000008700d0f7812 */ /* 0x040fe400078ec0ff */
[----:B------:R-:W-:Y:S01]  /*2610*/  LOP3.LUT R23, R13, 0x70, RZ, 0xc0, !PT ;  /* 0x000000700d177812 */ /* 0x000fe200078ec0ff */
[----:B------:R-:W-:Y:S01]  /*2620*/  IMAD R24, R14, 0x40, R21 ;  /* 0x000000400e187824 */ /* 0x000fe200078e0215 */
[----:B------:R-:W-:-:S02]  /*2630*/  FSEL R14, RZ, -23, P1 ;  /* 0xc1b80000ff0e7808 */ /* 0x000fc40000800000 */
[C---:B------:R-:W-:Y:S02]  /*2640*/  LOP3.LUT R20, R16.reuse, 0x180, RZ, 0xc0, !PT ;  /* 0x0000018010147812 */ /* 0x040fe400078ec0ff */
[----:B------:R-:W-:Y:S02]  /*2650*/  LOP3.LUT R16, R16, 0x380, RZ, 0xc0, !PT ;  /* 0x0000038010107812 */ /* 0x000fe400078ec0ff */
[----:B------:R-:W-:Y:S02]  /*2660*/  IADD3 R15, PT, PT, R20, R21, R15 ;  /* 0x00000015140f7210 */ /* 0x000fe40007ffe00f */
[----:B------:R-:W-:Y:S01]  /*2670*/  IADD3 R16, PT, PT, R16, R24, R23 ;  /* 0x0000001810107210 */ /* 0x000fe20007ffe017 */
[----:B------:R-:W1:Y:S02]  /*2680*/  @!P6 SYNCS.CCTL.IV [UR10+0x1700] ;  /* 0x00170000ff00e9b1 */ /* 0x000e64000800000a */
[----:B-1----:R-:W-:Y:S01]  /*2690*/  BAR.SYNC.DEFER_BLOCKING 0x0 ;  /* 0x0000000000007b1d */ /* 0x002fe20000010000 */
[----:B0-----:R-:W-:-:S04]  /*26a0*/  UIMAD UR4, UR9, UR4, URZ ;  /* 0x00000004090472a4 */ /* 0x001fc8000f8e02ff */
[----:B------:R-:W-:Y:S01]  /*26b0*/  USHF.L.U32 UR6, UR4, 0x1, URZ ;  /* 0x0000000104067899 */ /* 0x000fe200080006ff */
[----:B------:R-:W0:Y:S02]  /*26c0*/  @!P6 SYNCS.CCTL.IV [UR10+0x1708] ;  /* 0x00170800ff00e9b1 */ /* 0x000e24000800000a */
[----:B0-----:R0:W-:Y:S01]  /*26d0*/  STSM.16.M88 [R12], R22 ;  /* 0x000000160c007844 */ /* 0x0011e20000000000 */
[----:B------:R-:W-:Y:S01]  /*26e0*/  BAR.SYNC.DEFER_BLOCKING 0x0 ;  /* 0x0000000000007b1d */ /* 0x000fe20000010000 */
[----:B0-----:R-:W-:-:S05]  /*26f0*/  @!P1 FMUL R22, R22, 8388608 ;  /* 0x4b00000016169820 */ /* 0x001fca0000400000 */
[----:B--2---:R-:W0:Y:S01]  /*2700*/  LDTM.x8 R4, tmem[UR11] ;  /* 0x0000000b000479ee */ /* 0x004e2200081c0000 */
[----:B------:R-:W-:-:S05]  /*2710*/  VIADD R13, R22, 0xc0cafb0d ;  /* 0xc0cafb0d160d7836 */ /* 0x000fca0000000000 */
[----:B------:R-:W-:-:S04]  /*2720*/  LOP3.LUT R13, R13, 0xff800000, RZ, 0xc0, !PT ;  /* 0xff8000000d0d7812 */ /* 0x000fc800078ec0ff */
[----:B------:R-:W-:Y:S01]  /*2730*/  I2FP.F32.S32 R19, R13 ;  /* 0x0000000d00137245 */ /* 0x000fe20000201400 */
[----:B------:R-:W-:Y:S02]  /*2740*/  IMAD.IADD R20, R22, 0x1, -R13 ;  /* 0x0000000116147824 */ /* 0x000fe400078e0a0d */
[----:B------:R-:W1:Y:S01]  /*2750*/  LDC R13, c[0x0][0x3e8] ;  /* 0x0000fa00ff0d7b82 */ /* 0x000e620000000800 */
[----:B------:R-:W2:Y:S01]  /*2760*/  LDSM.16.M88 R18, [R3+UR10] ;  /* 0x0000000a0312783b */ /* 0x000ea20008000000 */
[----:B------:R-:W-:Y:S01]  /*2770*/  FFMA.FTZ R14, R19, 1.1920928955078125e-07, R14 ;  /* 0x34000000130e7823 */ /* 0x000fe2000001000e */
[----:B------:R-:W-:Y:S02]  /*2780*/  IMAD.MOV.U32 R19, RZ, RZ, 0x3dc6b27f ;  /* 0x3dc6b27fff137424 */ /* 0x000fe400078e00ff */
[----:B------:R-:W-:Y:S01]  /*2790*/  FADD R20, R20, -1 ;  /* 0xbf80000014147421 */ /* 0x000fe20000000000 */
[----:B------:R-:W-:Y:S02]  /*27a0*/  NOP ;  /* 0x0000000000007918 */ /* 0x000fe40000000000 */
[----:B0-----:R-:W-:Y:S01]  /*27b0*/  BAR.SYNC.DEFER_BLOCKING 0x0 ;  /* 0x0000000000007b1d */ /* 0x001fe20000010000 */
[----:B------:R-:W-:-:S04]  /*27c0*/  FFMA.FTZ R19, R20, R19, -0.16845393180847167969 ;  /* 0xbe2c7f3014137423 */ /* 0x000fc80000010013 */
[----:B------:R-:W-:-:S04]  /*27d0*/  FFMA.FTZ R19, R20, R19, 0.1716887056827545166 ;  /* 0x3e2fcf2a14137423 */ /* 0x000fc80000010013 */
[----:B------:R-:W-:-:S04]  /*27e0*/  FFMA.FTZ R19, R20, R19, -0.17900948226451873779 ;  /* 0xbe374e4314137423 */ /* 0x000fc80000010013 */
[----:B------:R-:W-:-:S04]  /*27f0*/  FFMA.FTZ R19, R20, R19, 0.20512372255325317383 ;  /* 0x3e520bf414137423 */ /* 0x000fc80000010013 */
[----:B------:R-:W-:-:S04]  /*2800*/  FFMA.FTZ R19, R20, R19, -0.24046532809734344482 ;  /* 0xbe763c8b14137423 */ /* 0x000fc80000010013 */
[----:B------:R-:W-:-:S04]  /*2810*/  FFMA.FTZ R19, R20, R19, 0.28857114911079406738 ;  /* 0x3e93bf9914137423 */ /* 0x000fc80000010013 */
[----:B------:R-:W-:-:S04]  /*2820*/  FFMA.FTZ R19, R20, R19, -0.36067417263984680176 ;  /* 0xbeb8aa4914137423 */ /* 0x000fc80000010013 */
[----:B------:R-:W-:Y:S01]  /*2830*/  FFMA.FTZ R19, R20, R19, 0.48089820146560668945 ;  /* 0x3ef6384a14137423 */ /* 0x000fe20000010013 */
[C---:B--2---:R-:W-:Y:S02]  /*2840*/  FSETP.GT.AND P0, PT, |R18|.reuse, 8.50705917302346158658e+37, PT ;  /* 0x7e8000001200780b */ /* 0x044fe40003f04200 */
[----:B------:R-:W-:-:S11]  /*2850*/  FSETP.GEU.AND P1, PT, |R18|, 1.175494350822287508e-38, PT ;  /* 0x008000001200780b */ /* 0x000fd60003f2e200 */
[----:B------:R-:W-:Y:S01]  /*2860*/  @P0 FMUL R18, R18, 0.25 ;  /* 0x3e80000012120820 */ /* 0x000fe20000400000 */
[----:B------:R-:W-:Y:S01]  /*2870*/  @P0 FMUL R6, R6, 0.25 ;  /* 0x3e80000006060820 */ /* 0x000fe20000400000 */
[----:B------:R-:W-:Y:S01]  /*2880*/  @P0 FMUL R7, R7, 0.25 ;  /* 0x3e80000007070820 */ /* 0x000fe20000400000 */
[----:B------:R-:W-:Y:S01]  /*2890*/  @P0 FMUL R4, R4, 0.25 ;  /* 0x3e80000004040820 */ /* 0x000fe20000400000 */
[----:B------:R-:W-:Y:S01]  /*28a0*/  @!P1 FMUL R18, R18, 16777216 ;  /* 0x4b80000012129820 */ /* 0x000fe20000400000 */
[----:B------:R-:W-:Y:S01]  /*28b0*/  @P0 FMUL R5, R5, 0.25 ;  /* 0x3e80000005050820 */ /* 0x000fe20000400000 */
[----:B------:R-:W-:Y:S01]  /*28c0*/  @P0 FMUL R8, R8, 0.25 ;  /* 0x3e80000008080820 */ /* 0x000fe20000400000 */
[----:B------:R-:W-:Y:S01]  /*28d0*/  @P0 FMUL R9, R9, 0.25 ;  /* 0x3e80000009090820 */ /* 0x000fe20000400000 */
[----:B------:R-:W-:Y:S01]  /*28e0*/  @P0 FMUL R10, R10, 0.25 ;  /* 0x3e8000000a0a0820 */ /* 0x000fe20000400000 */
[----:B------:R-:W-:Y:S01]  /*28f0*/  @P0 FMUL R11, R11, 0.25 ;  /* 0x3e8000000b0b0820 */ /* 0x000fe20000400000 */
[----:B------:R-:W0:Y:S01]  /*2900*/  MUFU.RCP R18, R18 ;  /* 0x0000001200127308 */ /* 0x000e220000001000 */
[----:B------:R-:W-:Y:S01]  /*2910*/  @!P1 FMUL R6, R6, 16777216 ;  /* 0x4b80000006069820 */ /* 0x000fe20000400000 */
[----:B------:R-:W-:Y:S01]  /*2920*/  @!P1 FMUL R7, R7, 16777216 ;  /* 0x4b80000007079820 */ /* 0x000fe20000400000 */
[----:B------:R-:W-:Y:S01]  /*2930*/  @!P1 FMUL R4, R4, 16777216 ;  /* 0x4b80000004049820 */ /* 0x000fe20000400000 */
[----:B------:R-:W-:Y:S01]  /*2940*/  @!P1 FMUL R5, R5, 16777216 ;  /* 0x4b80000005059820 */ /* 0x000fe20000400000 */
[----:B------:R-:W-:Y:S01]  /*2950*/  @!P1 FMUL R8, R8, 16777216 ;  /* 0x4b80000008089820 */ /* 0x000fe20000400000 */
[----:B------:R-:W-:Y:S01]  /*2960*/  @!P1 FMUL R9, R9, 16777216 ;  /* 0x4b80000009099820 */ /* 0x000fe20000400000 */
[----:B------:R-:W-:Y:S01]  /*2970*/  @!P1 FMUL R10, R10, 16777216 ;  /* 0x4b8000000a0a9820 */ /* 0x000fe20000400000 */
[----:B------:R-:W-:Y:S01]  /*2980*/  @!P1 FMUL R11, R11, 16777216 ;  /* 0x4b8000000b0b9820 */ /* 0x000fe20000400000 */
[----:B------:R-:W-:Y:S01]  /*2990*/  ISETP.GE.U32.AND P0, PT, R22, 0x7f800000, PT ;  /* 0x7f8000001600780c */ /* 0x000fe20003f06070 */
[C---:B0-----:R-:W-:Y:S01]  /*29a0*/  FMUL R21, R18.reuse, R6 ;  /* 0x0000000612157220 */ /* 0x041fe20000400000 */
[C---:B------:R-:W-:Y:S01]  /*29b0*/  FMUL R6, R18.reuse, R7 ;  /* 0x0000000712067220 */ /* 0x040fe20000400000 */
[C---:B------:R-:W-:Y:S01]  /*29c0*/  FMUL R4, R18.reuse, R4 ;  /* 0x0000000412047220 */ /* 0x040fe20000400000 */
[C---:B------:R-:W-:Y:S01]  /*29d0*/  FMUL R5, R18.reuse, R5 ;  /* 0x0000000512057220 */ /* 0x040fe20000400000 */
[C---:B------:R-:W-:Y:S01]  /*29e0*/  FMUL R7, R18.reuse, R8 ;  /* 0x0000000812077220 */ /* 0x040fe20000400000 */
[C---:B------:R-:W-:Y:S01]  /*29f0*/  FMUL R23, R18.reuse, R9 ;  /* 0x0000000912177220 */ /* 0x040fe20000400000 */
[C---:B------:R-:W-:Y:S01]  /*2a00*/  FMUL R10, R18.reuse, R10 ;  /* 0x0000000a120a7220 */ /* 0x040fe20000400000 */
[----:B------:R-:W-:Y:S01]  /*2a10*/  FMUL R24, R18, R11 ;  /* 0x0000000b12187220 */ /* 0x000fe20000400000 */
[----:B------:R-:W-:-:S02]  /*2a20*/  F2FP.F16.F32.PACK_AB R8, R21, R4 ;  /* 0x000000041508723e */ /* 0x000fc400000000ff */
[----:B------:R-:W-:Y:S01]  /*2a30*/  F2FP.F16.F32.PACK_AB R9, R6, R5 ;  /* 0x000000050609723e */ /* 0x000fe200000000ff */
[----:B------:R-:W-:Y:S01]  /*2a40*/  FFMA.FTZ R5, R20, R19, -0.72134751081466674805 ;  /* 0xbf38aa3b14057423 */ /* 0x000fe20000010013 */
[----:B------:R-:W-:Y:S01]  /*2a50*/  F2FP.F16.F32.PACK_AB R10, R10, R7 ;  /* 0x000000070a0a723e */ /* 0x000fe200000000ff */
[----:B------:R-:W0:Y:S01]  /*2a60*/  LDC.64 R18, c[0x0][0x398] ;  /* 0x0000e600ff127b82 */ /* 0x000e220000000a00 */
[----:B------:R-:W-:Y:S01]  /*2a70*/  F2FP.F16.F32.PACK_AB R11, R24, R23 ;  /* 0x00000017180b723e */ /* 0x000fe200000000ff */
[----:B------:R-:W-:Y:S01]  /*2a80*/  FMUL R5, R20, R5 ;  /* 0x0000000514057220 */ /* 0x000fe20000400000 */
[----:B------:R-:W-:Y:S01]  /*2a90*/  SHF.R.U32.HI R24, RZ, 0x7, R0 ;  /* 0x00000007ff187819 */ /* 0x000fe20000011600 */
[----:B------:R-:W-:Y:S01]  /*2aa0*/  @P0 IMAD.MOV.U32 R23, RZ, RZ, 0x7f800000 ;  /* 0x7f800000ff170424 */ /* 0x000fe200078e00ff */
[----:B------:R-:W-:Y:S01]  /*2ab0*/  LOP3.LUT R0, R0, 0xff, RZ, 0xc0, !PT ;  /* 0x000000ff00007812 */ /* 0x000fe200078ec0ff */
[----:B------:R2:W-:Y:S01]  /*2ac0*/  STSM.16.M88.4 [R15], R8 ;  /* 0x000000080f007844 */ /* 0x0005e20000000200 */
[----:B------:R-:W-:Y:S01]  /*2ad0*/  FMUL R5, R20, R5 ;  /* 0x0000000514057220 */ /* 0x000fe20000400000 */
[----:B------:R-:W-:-:S03]  /*2ae0*/  SGXT.U32 R24, R24, 0x1 ;  /* 0x000000011818781a */ /* 0x000fc60000000000 */
[----:B------:R-:W-:Y:S01]  /*2af0*/  FFMA.FTZ R21, R20, 1.4426950216293334961, R5 ;  /* 0x3fb8aa3b14157823 */ /* 0x000fe20000010005 */
[----:B------:R-:W-:Y:S01]  /*2b00*/  BAR.SYNC.DEFER_BLOCKING 0x0 ;  /* 0x0000000000007b1d */ /* 0x000fe20000010000 */
[----:B-1----:R-:W-:Y:S02]  /*2b10*/  IMAD R24, R24, R13, RZ ;  /* 0x0000000d18187224 */ /* 0x002fe400078e02ff */
[----:B------:R-:W-:Y:S02]  /*2b20*/  IMAD R20, R2, UR5, RZ ;  /* 0x0000000502147c24 */ /* 0x000fe4000f8e02ff */
[----:B------:R-:W-:Y:S01]  /*2b30*/  FADD R14, R14, R21 ;  /* 0x000000150e0e7221 */ /* 0x000fe20000000000 */
[C---:B------:R-:W-:Y:S02]  /*2b40*/  IMAD R28, R13.reuse, 0x2, R24 ;  /* 0x000000020d1c7824 */ /* 0x040fe400078e0218 */
[----:B------:R-:W-:Y:S01]  /*2b50*/  @P0 FFMA.FTZ R14, R22, R23, +INF ;  /* 0x7f800000160e0423 */ /* 0x000fe20000010017 */
[----:B------:R-:W-:Y:S01]  /*2b60*/  IMAD.SHL.U32 R21, R20, 0x2, RZ ;  /* 0x0000000214157824 */ /* 0x000fe200078e00ff */
[----:B------:R-:W-:Y:S01]  /*2b70*/  UIMAD.WIDE UR4, UR4, 0x2, URZ ;  /* 0x00000002040478a5 */ /* 0x000fe2000f8e02ff */
[----:B------:R-:W-:Y:S01]  /*2b80*/  IMAD R30, R13, 0x2, R28 ;  /* 0x000000020d1e7824 */ /* 0x000fe200078e021c */
[----:B------:R-:W-:Y:S01]  /*2b90*/  FSETP.NEU.AND P0, PT, R22, RZ, PT ;  /* 0x000000ff1600720b */ /* 0x000fe20003f0d000 */
[----:B------:R-:W-:Y:S01]  /*2ba0*/  IMAD.HI R20, R20, 0x2, RZ ;  /* 0x0000000214147827 */ /* 0x000fe200078e02ff */
[----:B0-----:R-:W-:-:S02]  /*2bb0*/  IADD3 R21, P1, P2, R21, UR6, R18 ;  /* 0x0000000615157c10 */ /* 0x001fc4000fa3e012 */
[----:B------:R-:W-:Y:S01]  /*2bc0*/  FSEL R14, R14, -INF , P0 ;  /* 0xff8000000e0e7808 */ /* 0x000fe20000000000 */
[C---:B------:R-:W-:Y:S01]  /*2bd0*/  IMAD R18, R13.reuse, 0x2, R30 ;  /* 0x000000020d127824 */ /* 0x040fe200078e021e */
[----:B------:R-:W-:Y:S02]  /*2be0*/  IADD3.X R25, PT, PT, R20, UR5, R19, P1, P2 ;  /* 0x0000000514197c10 */ /* 0x000fe40008fe4413 */
[-C--:B--2---:R-:W-:Y:S01]  /*2bf0*/  LEA R8, P0, R24, R21.reuse, 0x1 ;  /* 0x0000001518087211 */ /* 0x084fe200078008ff */
[C---:B------:R-:W-:Y:S01]  /*2c00*/  IMAD R26, R13.reuse, 0x2, R18 ;  /* 0x000000020d1a7824 */ /* 0x040fe200078e0212 */
[----:B------:R-:W-:Y:S01]  /*2c10*/  LEA R10, P1, R28, R21, 0x1 ;  /* 0x000000151c0a7211 */ /* 0x000fe200078208ff */
[----:B------:R-:W-:Y:S01]  /*2c20*/  FFMA R27, R14, 0.69314718246459960938, R17 ;  /* 0x3f3172180e1b7823 */ /* 0x000fe20000000011 */
[----:B------:R-:W-:Y:S01]  /*2c30*/  LEA.HI.X.SX32 R9, R24, R25, 0x1, P0 ;  /* 0x0000001918097211 */ /* 0x000fe200000f0eff */
[C---:B------:R-:W-:Y:S01]  /*2c40*/  IMAD R32, R13.reuse, 0x2, R26 ;  /* 0x000000020d207824 */ /* 0x040fe200078e021a */
[----:B------:R0:W1:Y:S01]  /*2c50*/  LDSM.16.M88.4 R4, [R16] ;  /* 0x000000001004783b */ /* 0x0000620000000200 */
[----:B------:R-:W-:Y:S01]  /*2c60*/  LEA R14, P0, R30, R21, 0x1 ;  /* 0x000000151e0e7211 */ /* 0x000fe200078008ff */
[----:B------:R-:W2:Y:S01]  /*2c70*/  LDCU UR4, c[0x0][0x3ec] ;  /* 0x00007d80ff0477ac */ /* 0x000ea20008000800 */
[----:B------:R-:W-:Y:S01]  /*2c80*/  IMAD R34, R13, 0x2, R32 ;  /* 0x000000020d227824 */ /* 0x000fe200078e0220 */
[----:B------:R-:W-:-:S02]  /*2c90*/  LEA.HI.X.SX32 R11, R28, R25, 0x1, P1 ;  /* 0x000000191c0b7211 */ /* 0x000fc400008f0eff */
[----:B------:R-:W-:Y:S01]  /*2ca0*/  LEA.HI.X.SX32 R15, R30, R25, 0x1, P0 ;  /* 0x000000191e0f7211 */ /* 0x000fe200000f0eff */
[----:B------:R-:W-:Y:S01]  /*2cb0*/  IMAD R28, R13, 0x2, R34 ;  /* 0x000000020d1c7824 */ /* 0x000fe200078e0222 */
[-C--:B0-----:R-:W-:Y:S02]  /*2cc0*/  LEA R16, P2, R18, R21.reuse, 0x1 ;  /* 0x0000001512107211 */ /* 0x081fe400078408ff */
[----:B------:R-:W-:Y:S02]  /*2cd0*/  LEA R20, P1, R32, R21, 0x1 ;  /* 0x0000001520147211 */ /* 0x000fe400078208ff */
[----:B------:R-:W-:Y:S02]  /*2ce0*/  LEA.HI.X.SX32 R17, R18, R25, 0x1, P2 ;  /* 0x0000001912117211 */ /* 0x000fe400010f0eff */
[-C--:B------:R-:W-:Y:S02]  /*2cf0*/  LEA R18, P0, R26, R21.reuse, 0x1 ;  /* 0x000000151a127211 */ /* 0x080fe400078008ff */
[----:B------:R-:W-:-:S02]  /*2d00*/  LEA R22, P2, R34, R21, 0x1 ;  /* 0x0000001522167211 */ /* 0x000fc400078408ff */
[----:B------:R-:W-:Y:S02]  /*2d10*/  LEA R24, P3, R28, R21, 0x1 ;  /* 0x000000151c187211 */ /* 0x000fe400078608ff */
[-C--:B------:R-:W-:Y:S01]  /*2d20*/  LEA.HI.X.SX32 R19, R26, R25.reuse, 0x1, P0 ;  /* 0x000000191a137211 */ /* 0x080fe200000f0eff */
[----:B--2---:R-:W-:Y:S01]  /*2d30*/  UIMAD UR4, UR9, UR4, URZ ;  /* 0x00000004090472a4 */ /* 0x004fe2000f8e02ff */
[-C--:B------:R-:W-:Y:S02]  /*2d40*/  LEA.HI.X.SX32 R21, R32, R25.reuse, 0x1, P1 ;  /* 0x0000001920157211 */ /* 0x080fe400008f0eff */
[-C--:B------:R-:W-:Y:S01]  /*2d50*/  LEA.HI.X.SX32 R23, R34, R25.reuse, 0x1, P2 ;  /* 0x0000001922177211 */ /* 0x080fe200010f0eff */
[----:B------:R-:W-:Y:S01]  /*2d60*/  USHF.L.U32 UR6, UR4, 0x2, URZ ;  /* 0x0000000204067899 */ /* 0x000fe200080006ff */
[----:B------:R-:W-:Y:S01]  /*2d70*/  LEA.HI.X.SX32 R25, R28, R25, 0x1, P3 ;  /* 0x000000191c197211 */ /* 0x000fe200018f0eff */
[----:B------:R-:W-:Y:S01]  /*2d80*/  UIMAD.WIDE UR4, UR4, 0x4, URZ ;  /* 0x00000004040478a5 */ /* 0x000fe2000f8e02ff */
[----:B------:R-:W-:-:S02]  /*2d90*/  ISETP.GE.U32.AND P0, PT, R0, 0x80, PT ;  /* 0x000000800000780c */ /* 0x000fc40003f06070 */
[----:B-1----:R-:W-:Y:S01]  /*2da0*/  PRMT R13, R4, 0x7632, R13 ;  /* 0x00007632040d7816 */ /* 0x002fe2000000000d */
[----:B------:R0:W-:Y:S04]  /*2db0*/  STG.E.U16 desc[UR18][R8.64], R4 ;  /* 0x0000000408007986 */ /* 0x0001e8000c101512 */
[----:B------:R1:W-:Y:S04]  /*2dc0*/  STG.E.U16 desc[UR18][R10.64], R13 ;  /* 0x0000000d0a007986 */ /* 0x0003e8000c101512 */
[----:B------:R2:W-:Y:S01]  /*2dd0*/  STG.E.U16 desc[UR18][R14.64], R5 ;  /* 0x000000050e007986 */ /* 0x0005e2000c101512 */
[----:B0-----:R-:W-:-:S02]  /*2de0*/  PRMT R9, R5, 0x7632, R9 ;  /* 0x0000763205097816 */ /* 0x001fc40000000009 */
[----:B-1----:R-:W-:-:S03]  /*2df0*/  PRMT R11, R6, 0x7632, R11 ;  /* 0x00007632060b7816 */ /* 0x002fc6000000000b */
[----:B------:R0:W-:Y:S01]  /*2e00*/  STG.E.U16 desc[UR18][R16.64], R9 ;  /* 0x0000000910007986 */ /* 0x0001e2000c101512 */
[----:B--2---:R-:W-:-:S03]  /*2e10*/  PRMT R15, R7, 0x7632, R15 ;  /* 0x00007632070f7816 */ /* 0x004fc6000000000f */
[----:B------:R-:W-:Y:S01]  /*2e20*/  STG.E.U16 desc[UR18][R18.64], R6 ;  /* 0x0000000612007986 */ /* 0x000fe2000c101512 */
[C---:B------:R-:W-:Y:S02]  /*2e30*/  IMAD.SHL.U32 R5, R2.reuse, 0x4, RZ ;  /* 0x0000000402057824 */ /* 0x040fe400078e00ff */
[----:B------:R-:W-:Y:S01]  /*2e40*/  IMAD.HI R2, R2, 0x4, RZ ;  /* 0x0000000402027827 */ /* 0x000fe200078e02ff */
[----:B------:R-:W-:Y:S04]  /*2e50*/  STG.E.U16 desc[UR18][R20.64], R11 ;  /* 0x0000000b14007986 */ /* 0x000fe8000c101512 */
[----:B------:R-:W-:Y:S01]  /*2e60*/  STG.E.U16 desc[UR18][R22.64], R7 ;  /* 0x0000000716007986 */ /* 0x000fe2000c101512 */
[----:B0-----:R-:W0:Y:S03]  /*2e70*/  LDC.64 R8, c[0x0][0x3a0] ;  /* 0x0000e800ff087b82 */ /* 0x001e260000000a00 */
[----:B------:R-:W-:Y:S05]  /*2e80*/  STG.E.U16 desc[UR18][R24.64], R15 ;  /* 0x0000000f18007986 */ /* 0x000fea000c101512 */
[----:B------:R-:W-:Y:S01]  /*2e90*/  BAR.SYNC.DEFER_BLOCKING 0x0 ;  /* 0x0000000000007b1d */ /* 0x000fe20000010000 */
[----:B0-----:R-:W-:-:S04]  /*2ea0*/  IADD3 R4, P1, P2, R5, UR6, R8 ;  /* 0x0000000605047c10 */ /* 0x001fc8000fa3e008 */
[----:B------:R-:W-:Y:S01]  /*2eb0*/  IADD3.X R5, PT, PT, R2, UR5, R9, P1, P2 ;  /* 0x0000000502057c10 */ /* 0x000fe20008fe4409 */
[----:B------:R-:W-:Y:S02]  /*2ec0*/  STSM.16.M88 [R12], R27 ;  /* 0x0000001b0c007844 */ /* 0x000fe40000000000 */
[----:B------:R-:W-:Y:S06]  /*2ed0*/  BAR.SYNC.DEFER_BLOCKING 0x0 ;  /* 0x0000000000007b1d */ /* 0x000fec0000010000 */
[----:B------:R-:W0:Y:S04]  /*2ee0*/  LDSM.16.M88 R3, [R3+UR10] ;  /* 0x0000000a0303783b */ /* 0x000e280008000000 */
[----:B0-----:R0:W-:Y:S01]  /*2ef0*/  @!P0 STG.E desc[UR18][R4.64], R3 ;  /* 0x0000000304008986 */ /* 0x0011e2000c101912 */
[----:B------:R-:W-:Y:S06]  /*2f00*/  BAR.SYNC.DEFER_BLOCKING 0x0 ;  /* 0x0000000000007b1d */ /* 0x000fec0000010000 */
[----:B------:R-:W-:Y:S05]  /*2f10*/  BRA.U UP1, `(.L_x_22) ;  /* 0x0000000101a07547 */ /* 0x000fea000b800000 */
[----:B------:R-:W1:Y:S01]  /*2f20*/  S2UR UR5, SR_CgaCtaId ;  /* 0x00000000000579c3 */ /* 0x000e620000008800 */
[----:B------:R-:W-:Y:S01]  /*2f30*/  NOP ;  /* 0x0000000000007918 */ /* 0x000fe20000000000 */
[----:B------:R-:W-:Y:S01]  /*2f40*/  UMOV UR4, 0x50 ;  /* 0x0000005000047882 */ /* 0x000fe20000000000 */
[----:B------:R-:W-:Y:S02]  /*2f50*/  IMAD.U32 R0, RZ, RZ, UR27 ;  /* 0x0000001bff007e24 */ /* 0x000fe4000f8e00ff */
[----:B0-----:R-:W-:Y:S02]  /*2f60*/  IMAD.MOV.U32 R3, RZ, RZ, 0x3 ;  /* 0x00000003ff037424 */ /* 0x001fe400078e00ff */
[----:B------:R-:W-:Y:S01]  /*2f70*/  IMAD.MOV.U32 R7, RZ, RZ, 0x1 ;  /* 0x00000001ff077424 */ /* 0x000fe200078e00ff */
[----:B------:R-:W-:-:S04]  /*2f80*/  LOP3.LUT R0, R0, 0xffff, RZ, 0xc0, !PT ;  /* 0x0000ffff00007812 */ /* 0x000fc800078ec0ff */
[----:B------:R-:W-:-:S05]  /*2f90*/  SHF.R.U32.HI R0, RZ, 0x5, R0 ;  /* 0x00000005ff007819 */ /* 0x000fca0000011600 */
[----:B------:R-:W-:Y:S01]  /*2fa0*/  VIADD R2, R0, 0x10 ;  /* 0x0000001000027836 */ /* 0x000fe20000000000 */
[----:B------:R-:W-:Y:S01]  /*2fb0*/  SHF.L.U32 R0, R3, R0, RZ ;  /* 0x0000000003007219 */ /* 0x000fe200000006ff */
[----:B-1----:R-:W-:-:S03]  /*2fc0*/  ULEA UR6, UR5, UR4, 0x18 ;  /* 0x0000000405067291 */ /* 0x002fc6000f8ec0ff */
[----:B------:R-:W-:-:S04]  /*2fd0*/  SHF.L.U32 R3, R7, R2, RZ ;  /* 0x0000000207037219 */ /* 0x000fc800000006ff */
[----:B------:R-:W-:Y:S02]  /*2fe0*/  LOP3.LUT R0, R3, R0, RZ, 0xfc, !PT ;  /* 0x0000000003007212 */ /* 0x000fe400078efcff */
[----:B------:R-:W0:Y:S02]  /*2ff0*/  LDS R5, [UR6] ;  /* 0x00000006ff057984 */ /* 0x000e240008000800 */
[C---:B------:R-:W-:Y:S02]  /*3000*/  LOP3.LUT R2, R0.reuse, 0xffff, RZ, 0xc0, !PT ;  /* 0x0000ffff00027812 */ /* 0x040fe400078ec0ff */
[----:B0-----:R-:W-:-:S04]  /*3010*/  LOP3.LUT R3, R0, 0xffff, R5, 0x80, !PT ;  /* 0x0000ffff00037812 */ /* 0x001fc800078e8005 */
[----:B------:R-:W-:-:S13]  /*3020*/  ISETP.NE.AND P0, PT, R3, R2, PT ;  /* 0x000000020300720c */ /* 0x000fda0003f05270 */
[----:B------:R-:W-:Y:S05]  /*3030*/  @P0 BRA `(.L_x_23) ;  /* 0x0000000000500947 */ /* 0x000fea0003800000 */
[----:B------:R-:W-:Y:S02]  /*3040*/  SHF.R.U32.HI R5, RZ, 0x10, R5 ;  /* 0x00000010ff057819 */ /* 0x000fe40000011605 */
[----:B------:R-:W-:-:S04]  /*3050*/  SHF.R.U32.HI R2, RZ, 0x10, R0 ;  /* 0x00000010ff027819 */ /* 0x000fc80000011600 */
[----:B------:R-:W-:-:S04]  /*3060*/  LOP3.LUT R5, R5, R2, RZ, 0xc0, !PT ;  /* 0x0000000205057212 */ /* 0x000fc800078ec0ff */
[----:B------:R-:W-:-:S13]  /*3070*/  ISETP.NE.AND P0, PT, R5, R2, PT ;  /* 0x000000020500720c */ /* 0x000fda0003f05270 */
[----:B------:R-:W-:Y:S05]  /*3080*/  @P0 BRA `(.L_x_24) ;  /* 0x0000000000300947 */ /* 0x000fea0003800000 */
[----:B------:R-:W-:Y:S01]  /*3090*/  R2UR UR4, R0 ;  /* 0x00000000000472ca */ /* 0x000fe200000e0000 */
[----:B------:R-:W-:Y:S01]  /*30a0*/  VOTEU.ANY UR5, UPT, PT ;  /* 0x0000000000057886 */ /* 0x000fe200038e0100 */
[----:B------:R-:W0:Y:S01]  /*30b0*/  S2R R0, SR_LANEID ;  /* 0x0000000000007919 */ /* 0x000e220000000000 */
[----:B------:R-:W-:-:S10]  /*30c0*/  UFLO.U32 UR5, UR5 ;  /* 0x00000005000572bd */ /* 0x000fd400080e0000 */
[----:B------:R-:W-:-:S06]  /*30d0*/  ULOP3.LUT UR4, URZ, UR4, URZ, 0x33, !UPT ;  /* 0x00000004ff047292 */ /* 0x000fcc000f8e33ff */
[----:B------:R-:W-:-:S04]  /*30e0*/  IMAD.U32 R2, RZ, RZ, UR4 ;  /* 0x00000004ff027e24 */ /* 0x000fc8000f8e00ff */
[----:B------:R-:W1:Y:S02]  /*30f0*/  REDUX UR7, R2 ;  /* 0x00000000020773c4 */ /* 0x000e640000000000 */
[----:B------:R2:W-:Y:S01]  /*3100*/  UTCATOMSWS.AND URZ, UR4 ;  /* 0x0000000400ff79e3 */ /* 0x0005e20008000000 */
[----:B0-----:R-:W-:Y:S01]  /*3110*/  ISETP.EQ.U32.AND P0, PT, R0, UR5, PT ;  /* 0x0000000500007c0c */ /* 0x001fe2000bf02070 */
[----:B-1----:R-:W-:-:S12]  /*3120*/  IMAD.U32 R0, RZ, RZ, UR7 ;  /* 0x00000007ff007e24 */ /* 0x002fd8000f8e00ff */
[----:B------:R2:W-:Y:S01]  /*3130*/  @P0 ATOMS.AND RZ, [UR6], R0 ;  /* 0x00000000ffff098c */ /* 0x0005e2000a800006 */
[----:B------:R-:W-:Y:S05]  /*3140*/  BRA `(.L_x_22) ;  /* 0x0000000000147947 */ /* 0x000fea0003800000 */
.L_x_24:
[----:B------:R-:W-:-:S07]  /*3150*/  MOV R2, 0x3170 ;  /* 0x0000317000027802 */ /* 0x000fce0000000f00 */
[----:B------:R-:W-:Y:S05]  /*3160*/  CALL.REL.NOINC `($__internal_0_$__cuda_sm10x_tcgen05_guardrail_trap_col_being_dealloced_not_returned_by_alloc) ;  /* 0x0000000000447944 */ /* 0x000fea0003c00000 */
[----:B------:R-:W-:Y:S05]  /*3170*/  BRA `(.L_x_22) ;  /* 0x0000000000087947 */ /* 0x000fea0003800000 */
.L_x_23:
[----:B------:R-:W-:-:S07]  /*3180*/  MOV R2, 0x31a0 ;  /* 0x000031a000027802 */ /* 0x000fce0000000f00 */
[----:B------:R-:W-:Y:S05]  /*3190*/  CALL.REL.NOINC `($__internal_2_$__cuda_sm10x_tcgen05_guardrail_trap_unallocated_columns_being_dealloced) ;  /* 0x0000000000507944 */ /* 0x000fea0003c00000 */
.L_x_22:
[----:B------:R-:W-:Y:S01]  /*31a0*/  NOP ;  /* 0x0000000000007918 */ /* 0x000fe20000000000 */
[----:B--2---:R-:W-:Y:S05]  /*31b0*/  EXIT ;  /* 0x000000000000794d */ /* 0x004fea0003800000 */
.L_x_8:
[----:B------:R-:W1:Y:S02]  /*31c0*/  SYNCS.PHASECHK.TRANS64.TRYWAIT P2, [UR10+0x1200], RZ ;  /* 0x001200ffff0075a7 */ /* 0x000e64000804110a */
[----:B-1----:R-:W-:Y:S05]  /*31d0*/  @!P2 BRA `(.L_x_8) ;  /* 0xfffffffc00f8a947 */ /* 0x002fea000383ffff */
[----:B------:R-:W-:Y:S05]  /*31e0*/  BRA `(.L_x_7) ;  /* 0xffffffd800f07947 */ /* 0x000fea000383ffff */
.L_x_17:
[----:B------:R-:W2:Y:S02]  /*31f0*/  SYNCS.PHASECHK.TRANS64.TRYWAIT P0, [UR10+0x1400], RZ ;  /* 0x001400ffff0075a7 */ /* 0x000ea4000800110a */
[----:B--2---:R-:W-:Y:S05]  /*3200*/  @!P0 BRA `(.L_x_17) ;  /* 0xfffffffc00f88947 */ /* 0x004fea000383ffff */
[----:B------:R-:W-:Y:S05]  /*3210*/  BRA `(.L_x_25) ;  /* 0xffffffe800607947 */ /* 0x000fea000383ffff */
.L_x_18:
[----:B------:R-:W1:Y:S02]  /*3220*/  SYNCS.PHASECHK.TRANS64.TRYWAIT P0, [UR26], R16 ;  /* 0x00000010ff0075a7 */ /* 0x000e64000800111a */
[----:B-1----:R-:W-:Y:S05]  /*3230*/  @!P0 BRA `(.L_x_18) ;  /* 0xfffffffc00f88947 */ /* 0x002fea000383ffff */
[----:B------:R-:W-:Y:S05]  /*3240*/  BRA `(.L_x_26) ;  /* 0xffffffec00d07947 */ /* 0x000fea000383ffff */
.L_x_21:
[----:B------:R-:W0:Y:S02]  /*3250*/  SYNCS.PHASECHK.TRANS64.TRYWAIT P0, [UR26], R4 ;  /* 0x00000004ff0075a7 */ /* 0x000e24000800111a */
[----:B0-----:R-:W-:Y:S05]  /*3260*/  @!P0 BRA `(.L_x_21) ;  /* 0xfffffffc00f88947 */ /* 0x001fea000383ffff */
[----:B------:R-:W-:Y:S05]  /*3270*/  BRA `(.L_x_27) ;  /* 0xfffffff000c07947 */ /* 0x000fea000383ffff */
        .weak           $__internal_0_$__cuda_sm10x_tcgen05_guardrail_trap_col_being_dealloced_not_returned_by_alloc
        .type           $__internal_0_$__cuda_sm10x_tcgen05_guardrail_trap_col_being_dealloced_not_returned_by_alloc,@function
        .size           $__internal_0_$__cuda_sm10x_tcgen05_guardrail_trap_col_being_dealloced_not_returned_by_alloc,($__internal_1_$__cuda_sm10x_tcgen05_guardrail_trap_phase_invalid_during_alloc - $__internal_0_$__cuda_sm10x_tcgen05_guardrail_trap_col_being_dealloced_not_returned_by_alloc)
$__internal_0_$__cuda_sm10x_tcgen05_guardrail_trap_col_being_dealloced_not_returned_by_alloc:
[----:B------:R-:W-:Y:S05]  /*3280*/  BPT.TRAP 0x1 ;  /* 0x000000040000795c */ /* 0x000fea0000300000 */
[----:B------:R-:W-:-:S04]  /*3290*/  IMAD.MOV.U32 R3, RZ, RZ, 0x0 ;  /* 0x00000000ff037424 */ /* 0x000fc800078e00ff */
[----:B------:R-:W-:Y:S05]  /*32a0*/  RET.REL.NODEC R2 `(attn_fwd) ;  /* 0xffffffcc02547950 */ /* 0x000fea0003c3ffff */
        .weak           $__internal_1_$__cuda_sm10x_tcgen05_guardrail_trap_phase_invalid_during_alloc
        .type           $__internal_1_$__cuda_sm10x_tcgen05_guardrail_trap_phase_invalid_during_alloc,@function
        .size           $__internal_1_$__cuda_sm10x_tcgen05_guardrail_trap_phase_invalid_during_alloc,($__internal_2_$__cuda_sm10x_tcgen05_guardrail_trap_unallocated_columns_being_dealloced - $__internal_1_$__cuda_sm10x_tcgen05_guardrail_trap_phase_invalid_during_alloc)
$__internal_1_$__cuda_sm10x_tcgen05_guardrail_trap_phase_invalid_during_alloc:
[----:B------:R-:W-:Y:S05]  /*32b0*/  BPT.TRAP 0x1 ;  /* 0x000000040000795c */ /* 0x000fea0000300000 */
[----:B------:R-:W-:-:S04]  /*32c0*/  IMAD.MOV.U32 R3, RZ, RZ, 0x0 ;  /* 0x00000000ff037424 */ /* 0x000fc800078e00ff */
[----:B------:R-:W-:Y:S05]  /*32d0*/  RET.REL.NODEC R2 `(attn_fwd) ;  /* 0xffffffcc02487950 */ /* 0x000fea0003c3ffff */
        .weak           $__internal_2_$__cuda_sm10x_tcgen05_guardrail_trap_unallocated_columns_being_dealloced
        .type           $__internal_2_$__cuda_sm10x_tcgen05_guardrail_trap_unallocated_columns_being_dealloced,@function
        .size           $__internal_2_$__cuda_sm10x_tcgen05_guardrail_trap_unallocated_columns_being_dealloced,(.L_x_31 - $__internal_2_$__cuda_sm10x_tcgen05_guardrail_trap_unallocated_columns_being_dealloced)
$__internal_2_$__cuda_sm10x_tcgen05_guardrail_trap_unallocated_columns_being_dealloced:
[----:B------:R-:W-:Y:S05]  /*32e0*/  BPT.TRAP 0x1 ;  /* 0x000000040000795c */ /* 0x000fea0000300000 */
[----:B------:R-:W-:-:S04]  /*32f0*/  IMAD.MOV.U32 R3, RZ, RZ, 0x0 ;  /* 0x00000000ff037424 */ /* 0x000fc800078e00ff */
[----:B------:R-:W-:Y:S05]  /*3300*/  RET.REL.NODEC R2 `(attn_fwd) ;  /* 0xffffffcc023c7950 */ /* 0x000fea0003c3ffff */
.L_x_28:
[----:B------:R-:W-:-:S00]  /*3310*/  BRA `(.L_x_28) ;  /* 0xfffffffc00fc7947 */ /* 0x000fc0000383ffff */
[----:B------:R-:W-:-:S00]  /*3320*/  NOP ;  /* 0x0000000000007918 */ /* 0x000fc00000000000 */
        /* <DEDUP_REMOVED lines=13> */
.L_x_31:


//--------------------- .nv.global.init           --------------------------
	.section	.nv.global.init,"aw",@progbits
.nv.global.init:
	.type		_$_str,@object
	.size		_$_str,(.L_3 - _$_str)
_$_str:
        /*0000*/ 	.byte	0x5f, 0x5f, 0x43, 0x55, 0x44, 0x41, 0x5f, 0x46, 0x54, 0x5a, 0x00
.L_3:


//--------------------- .nv.shared.attn_fwd       --------------------------
	.section	.nv.shared.attn_fwd,"aw",@nobits
	.sectionflags	@""
	.align	16
	.zero		1024


//--------------------- .nv.shared.reserved.0     --------------------------
	.section	.nv.shared.reserved.0,"aw",@nobits
	.align	8
	.weak		__nv_reservedSMEM_offset_0_alias
	.size		__nv_reservedSMEM_offset_0_alias, 0, 64
	.other		__nv_reservedSMEM_offset_0_alias,@"STO_CUDA_RESERVED_SHARED STV_DEFAULT"
__nv_reservedSMEM_offset_0_alias:
	.zero		0
.nv.shared.reserved.0:
	.zero		64
	.weak		__nv_reservedSMEM_allocation_phase
	.type		__nv_reservedSMEM_allocation_phase,@object
	.size		__nv_reservedSMEM_allocation_phase,(.L_0 - __nv_reservedSMEM_allocation_phase)
__nv_reservedSMEM_allocation_phase:
	.zero		1
.L_0:
	.zero		7
	.weak		__nv_reservedSMEM_devtool_atexit_pc
	.type		__nv_reservedSMEM_devtool_atexit_pc,@object
	.size		__nv_reservedSMEM_devtool_atexit_pc,(__nv_reservedSMEM_allocation_mask - __nv_reservedSMEM_devtool_atexit_pc)
__nv_reservedSMEM_devtool_atexit_pc:
	.zero		8
	.weak		__nv_reservedSMEM_allocation_mask
	.type		__nv_reservedSMEM_allocation_mask,@object
	.size		__nv_reservedSMEM_allocation_mask,(.L_2 - __nv_reservedSMEM_allocation_mask)
__nv_reservedSMEM_allocation_mask:
	.zero		4
.L_2:


//--------------------- .nv.constant0.attn_fwd    --------------------------
	.section	.nv.constant0.attn_fwd,"a",@progbits
	.sectionflags	@""
	.align	4
.nv.constant0.attn_fwd:
	.zero		1032


//--------------------- SYMBOLS --------------------------

	.type		.nv.reservedSmem.offset0,@object
	.size		.nv.reservedSmem.offset0,0x4
	.type		.nv.reservedSmem.cap,@object
	.size		.nv.reservedSmem.cap,0x4
